def gluon_tcgen05(
    a_ptr,
    b_ptr,
    c_ptr,
    M,
    N,
    K,
    stride_am,
    stride_bk,
    stride_cm,
    BLOCK_M: gl.constexpr,
    BLOCK_N: gl.constexpr,
    BLOCK_K: gl.constexpr,
    DTYPE: gl.constexpr,
    A_LAYOUT: gl.constexpr,
    B_LAYOUT: gl.constexpr,
    C_LAYOUT: gl.constexpr,
    B_SHAPE: gl.constexpr,
    TMEM_LAYOUT: gl.constexpr,
    TMEM_REG: gl.constexpr,
    TRANS_B: gl.constexpr,
    NUM_BUFFERS: gl.constexpr,
):
    a_desc = tma.make_tensor_descriptor(
        a_ptr, [M, K], [stride_am, 1], [BLOCK_M, BLOCK_K], A_LAYOUT
    )
    b_desc = tma.make_tensor_descriptor(
        b_ptr,
        [N, K] if TRANS_B else [K, N],
        [stride_bk, 1],
        B_SHAPE,
        B_LAYOUT,
    )
    c_desc = tma.make_tensor_descriptor(
        c_ptr, [M, N], [stride_cm, 1], [BLOCK_M, BLOCK_N], C_LAYOUT
    )

    a_bufs = gl.allocate_shared_memory(
        DTYPE, [NUM_BUFFERS, BLOCK_M, BLOCK_K], A_LAYOUT
    )
    b_bufs = gl.allocate_shared_memory(DTYPE, [NUM_BUFFERS] + B_SHAPE, B_LAYOUT)

    pid_m = gl.program_id(0)
    pid_n = gl.program_id(1)
    off_m = pid_m * BLOCK_M
    off_n = pid_n * BLOCK_N

    tma_bars = gl.allocate_shared_memory(
        gl.int64, [NUM_BUFFERS, 1], mbarrier.MBarrierLayout()
    )
    mma_bars = gl.allocate_shared_memory(
        gl.int64, [NUM_BUFFERS, 1], mbarrier.MBarrierLayout()
    )
    for i in gl.static_range(NUM_BUFFERS):
        mbarrier.init(tma_bars.index(i), count=1)
        mbarrier.init(mma_bars.index(i), count=1)

    acc_tmem = allocate_tensor_memory(gl.float32, [BLOCK_M, BLOCK_N], TMEM_LAYOUT)
    idx = 0
    phase = 0
    use_acc = False
    for k in range(0, K, BLOCK_K):
        a = a_bufs.index(idx)
        b = b_bufs.index(idx)
        tma_bar = tma_bars.index(idx)
        mma_bar = mma_bars.index(idx)
        mbarrier.expect(
            tma_bar, a_desc.block_type.nbytes + b_desc.block_type.nbytes
        )
        tma.async_copy_global_to_shared(a_desc, [off_m, k], tma_bar, a)
        tma.async_copy_global_to_shared(
            b_desc, [off_n, k] if TRANS_B else [k, off_n], tma_bar, b
        )
        mbarrier.wait(tma_bar, phase=phase)

        if TRANS_B:
            b = b.permute((1, 0))
        tcgen05_mma(a, b, acc_tmem, use_acc=use_acc)
        tcgen05_commit(mma_bar)
        mbarrier.wait(mma_bar, phase=phase)
        use_acc = True

        idx += 1
        if idx == NUM_BUFFERS:
            idx = 0
            phase ^= 1

    for i in gl.static_range(NUM_BUFFERS):
        mbarrier.invalidate(tma_bars.index(i))
        mbarrier.invalidate(mma_bars.index(i))

    acc = acc_tmem.load(TMEM_REG)
    c_smem = gl.allocate_shared_memory(DTYPE, [BLOCK_M, BLOCK_N], C_LAYOUT)
    c_smem.store(acc.to(DTYPE))
    fence_async_shared()
    tma.async_copy_shared_to_global(c_desc, [off_m, off_n], c_smem)
    tma.store_wait(pendings=0)

# config = {"BLOCK_K": 128, "BLOCK_M": 64, "BLOCK_N": 256, "arch": "sm_100", "dtype": "bf16", "num_buffers": 4, "num_warps": 8, "trans_b": 0}
# arch = sm_100


// ===== COMPILED SASS (sm_100a) =====

	.target	sm_100a

	.elftype	@"ET_EXEC"


//--------------------- .note.nv.tkinfo           --------------------------
	.section	.note.nv.tkinfo,"",@"SHT_NOTE"
	.sectionflags	@"SHF_NOTE_NV_TKINFO"
	.tkinfo
        /*0018*/ 	.word	0x00000081
        /*0030*/ 	.string	""
        /*0030*/ 	.string	"ptxas-blackwell"
        /*0030*/ 	.string	"Cuda compilation tools, release 12.9, V12.9.86"
        /*0030*/ 	.string	"Build cuda_12.9.r12.9/compiler.36037853_0"
        /*0030*/ 	.string	"-v  -suppress-debug-info  -lineinfo  -arch sm_100a "



//--------------------- .note.nv.cuver            --------------------------
	.section	.note.nv.cuver,"",@"SHT_NOTE"
	.sectionflags	@"SHF_NOTE_NV_CUVER"
        /*0018*/ 	.short	0x0001
        /*001a*/ 	.short	0x0064
        /*001c*/ 	.short	0x0001
        /*001e*/ 	.short	0x0000
        /*0020*/ 	.short	0x0001
        /*0022*/ 	.short	0x0000


//--------------------- .nv.info                  --------------------------
	.section	.nv.info,"",@"SHT_CUDA_INFO"
	.align	4


	//----- nvinfo : EIATTR_REGCOUNT
	.align		4
        /*0000*/ 	.byte	0x04, 0x2f
        /*0002*/ 	.short	(.L_4 - .L_3)
	.align		4
.L_3:
        /*0004*/ 	.word	index@(gluon_tcgen05)
        /*0008*/ 	.word	0x00000047


	//----- nvinfo : EIATTR_FRAME_SIZE
	.align		4
.L_4:
        /*000c*/ 	.byte	0x04, 0x11
        /*000e*/ 	.short	(.L_6 - .L_5)
	.align		4
.L_5:
        /*0010*/ 	.word	index@($__internal_2_$__cuda_sm10x_tcgen05_guardrail_trap_unallocated_columns_being_dealloced)
        /*0014*/ 	.word	0x00000000


	//----- nvinfo : EIATTR_FRAME_SIZE
	.align		4
.L_6:
        /*0018*/ 	.byte	0x04, 0x11
        /*001a*/ 	.short	(.L_8 - .L_7)
	.align		4
.L_7:
        /*001c*/ 	.word	index@($__internal_1_$__cuda_sm10x_tcgen05_guardrail_trap_phase_invalid_during_alloc)
        /*0020*/ 	.word	0x00000000


	//----- nvinfo : EIATTR_FRAME_SIZE
	.align		4
.L_8:
        /*0024*/ 	.byte	0x04, 0x11
        /*0026*/ 	.short	(.L_10 - .L_9)
	.align		4
.L_9:
        /*0028*/ 	.word	index@($__internal_0_$__cuda_sm10x_tcgen05_guardrail_trap_col_being_dealloced_not_returned_by_alloc)
        /*002c*/ 	.word	0x00000000


	//----- nvinfo : EIATTR_FRAME_SIZE
	.align		4
.L_10:
        /*0030*/ 	.byte	0x04, 0x11
        /*0032*/ 	.short	(.L_12 - .L_11)
	.align		4
.L_11:
        /*0034*/ 	.word	index@(gluon_tcgen05)
        /*0038*/ 	.word	0x00000000


	//----- nvinfo : EIATTR_MIN_STACK_SIZE
	.align		4
.L_12:
        /*003c*/ 	.byte	0x04, 0x12
        /*003e*/ 	.short	(.L_14 - .L_13)
	.align		4
.L_13:
        /*0040*/ 	.word	index@(gluon_tcgen05)
        /*0044*/ 	.word	0x00000000
.L_14:


//--------------------- .nv.info.gluon_tcgen05    --------------------------
	.section	.nv.info.gluon_tcgen05,"",@"SHT_CUDA_INFO"
	.sectionflags	@""
	.align	4


	//----- nvinfo : EIATTR_CUDA_API_VERSION
	.align		4
        /*0000*/ 	.byte	0x04, 0x37
        /*0002*/ 	.short	(.L_16 - .L_15)
.L_15:
        /*0004*/ 	.word	0x00000081


	//----- nvinfo : EIATTR_KPARAM_INFO
	.align		4
.L_16:
        /*0008*/ 	.byte	0x04, 0x17
        /*000a*/ 	.short	(.L_18 - .L_17)
.L_17:
        /*000c*/ 	.word	0x00000000
        /*0010*/ 	.short	0x000a
        /*0012*/ 	.short	0x0048
        /*0014*/ 	.byte	0x00, 0xf4, 0x21, 0x00


	//----- nvinfo : EIATTR_KPARAM_INFO
	.align		4
.L_18:
        /*0018*/ 	.byte	0x04, 0x17
        /*001a*/ 	.short	(.L_20 - .L_19)
.L_19:
        /*001c*/ 	.word	0x00000000
        /*0020*/ 	.short	0x0009
        /*0022*/ 	.short	0x0040
        /*0024*/ 	.byte	0x00, 0xf4, 0x21, 0x00


	//----- nvinfo : EIATTR_KPARAM_INFO
	.align		4
.L_20:
        /*0028*/ 	.byte	0x04, 0x17
        /*002a*/ 	.short	(.L_22 - .L_21)
.L_21:
        /*002c*/ 	.word	0x00000000
        /*0030*/ 	.short	0x0008
        /*0032*/ 	.short	0x0038
        /*0034*/ 	.byte	0x00, 0xf0, 0x21, 0x00


	//----- nvinfo : EIATTR_KPARAM_INFO
	.align		4
.L_22:
        /*0038*/ 	.byte	0x04, 0x17
        /*003a*/ 	.short	(.L_24 - .L_23)
.L_23:
        /*003c*/ 	.word	0x00000000
        /*0040*/ 	.short	0x0007
        /*0042*/ 	.short	0x0030
        /*0044*/ 	.byte	0x00, 0xf0, 0x21, 0x00


	//----- nvinfo : EIATTR_KPARAM_INFO
	.align		4
.L_24:
        /*0048*/ 	.byte	0x04, 0x17
        /*004a*/ 	.short	(.L_26 - .L_25)
.L_25:
        /*004c*/ 	.word	0x00000000
        /*0050*/ 	.short	0x0006
        /*0052*/ 	.short	0x0028
        /*0054*/ 	.byte	0x00, 0xf0, 0x21, 0x00


	//----- nvinfo : EIATTR_KPARAM_INFO
	.align		4
.L_26:
        /*0058*/ 	.byte	0x04, 0x17
        /*005a*/ 	.short	(.L_28 - .L_27)
.L_27:
        /*005c*/ 	.word	0x00000000
        /*0060*/ 	.short	0x0005
        /*0062*/ 	.short	0x0020
        /*0064*/ 	.byte	0x00, 0xf0, 0x11, 0x00


	//----- nvinfo : EIATTR_KPARAM_INFO
	.align		4
.L_28:
        /*0068*/ 	.byte	0x04, 0x17
        /*006a*/ 	.short	(.L_30 - .L_29)
.L_29:
        /*006c*/ 	.word	0x00000000
        /*0070*/ 	.short	0x0004
        /*0072*/ 	.short	0x001c
        /*0074*/ 	.byte	0x00, 0xf0, 0x11, 0x00


	//----- nvinfo : EIATTR_KPARAM_INFO
	.align		4
.L_30:
        /*0078*/ 	.byte	0x04, 0x17
        /*007a*/ 	.short	(.L_32 - .L_31)
.L_31:
        /*007c*/ 	.word	0x00000000
        /*0080*/ 	.short	0x0003
        /*0082*/ 	.short	0x0018
        /*0084*/ 	.byte	0x00, 0xf0, 0x11, 0x00


	//----- nvinfo : EIATTR_KPARAM_INFO
	.align		4
.L_32:
        /*0088*/ 	.byte	0x04, 0x17
        /*008a*/ 	.short	(.L_34 - .L_33)
.L_33:
        /*008c*/ 	.word	0x00000000
        /*0090*/ 	.short	0x0002
        /*0092*/ 	.short	0x0010
        /*0094*/ 	.byte	0x00, 0xf4, 0x21, 0x00


	//----- nvinfo : EIATTR_KPARAM_INFO
	.align		4
.L_34:
        /*0098*/ 	.byte	0x04, 0x17
        /*009a*/ 	.short	(.L_36 - .L_35)
.L_35:
        /*009c*/ 	.word	0x00000000
        /*00a0*/ 	.short	0x0001
        /*00a2*/ 	.short	0x0008
        /*00a4*/ 	.byte	0x00, 0xf4, 0x21, 0x00


	//----- nvinfo : EIATTR_KPARAM_INFO
	.align		4
.L_36:
        /*00a8*/ 	.byte	0x04, 0x17
        /*00aa*/ 	.short	(.L_38 - .L_37)
.L_37:
        /*00ac*/ 	.word	0x00000000
        /*00b0*/ 	.short	0x0000
        /*00b2*/ 	.short	0x0000
        /*00b4*/ 	.byte	0x00, 0xf4, 0x21, 0x00


	//----- nvinfo : EIATTR_AT_ENTRY_FRAGMENTS
	.align		4
.L_38:
        /*00b8*/ 	.byte	0x04, 0x4f
        /*00ba*/ 	.short	(.L_40 - .L_39)


	//   ....[0]....
.L_39:
        /*00bc*/ 	.word	0x00000004


	//----- nvinfo : EIATTR_RESERVED_SMEM_USED
	.align		4
.L_40:
        /*00c0*/ 	.byte	0x01, 0x41
	.zero		2


	//----- nvinfo : EIATTR_SPARSE_MMA_MASK
	.align		4
        /*00c4*/ 	.byte	0x03, 0x50
        /*00c6*/ 	.short	0x0000


	//----- nvinfo : EIATTR_TCGEN05_1CTA_USED
	.align		4
        /*00c8*/ 	.byte	0x01, 0x51
	.zero		2


	//----- nvinfo : EIATTR_MAXREG_COUNT
	.align		4
        /*00cc*/ 	.byte	0x03, 0x1b
        /*00ce*/ 	.short	0x00ff


	//----- nvinfo : EIATTR_NUM_BARRIERS
	.align		4
        /*00d0*/ 	.byte	0x02, 0x4c
        /*00d2*/ 	.byte	0x01
	.zero		1


	//----- nvinfo : EIATTR_INT_WARP_WIDE_INSTR_OFFSETS
	.align		4
        /*00d4*/ 	.byte	0x04, 0x31
        /*00d6*/ 	.short	(.L_42 - .L_41)


	//   ....[0]....
.L_41:
        /*00d8*/ 	.word	0x00001720


	//   ....[1]....
        /*00dc*/ 	.word	0x00001740


	//   ....[2]....
        /*00e0*/ 	.word	0x000017c0


	//   ....[3]....
        /*00e4*/ 	.word	0x00001bc0


	//   ....[4]....
        /*00e8*/ 	.word	0x00001c10


	//   ....[5]....
        /*00ec*/ 	.word	0x00001c30


	//   ....[6]....
        /*00f0*/ 	.word	0x00001c40


	//   ....[7]....
        /*00f4*/ 	.word	0x00002080


	//   ....[8]....
        /*00f8*/ 	.word	0x00002090


	//   ....[9]....
        /*00fc*/ 	.word	0x00002210


	//   ....[10]....
        /*0100*/ 	.word	0x00002260


	//   ....[11]....
        /*0104*/ 	.word	0x000022b0


	//   ....[12]....
        /*0108*/ 	.word	0x000022d0


	//   ....[13]....
        /*010c*/ 	.word	0x000027a0


	//   ....[14]....
        /*0110*/ 	.word	0x000027b0


	//   ....[15]....
        /*0114*/ 	.word	0x00002b90


	//   ....[16]....
        /*0118*/ 	.word	0x00002ba0


	//   ....[17]....
        /*011c*/ 	.word	0x00003090


	//   ....[18]....
        /*0120*/ 	.word	0x000030e0


	//----- nvinfo : EIATTR_COOP_GROUP_MASK_REGIDS
	.align		4
.L_42:
        /*0124*/ 	.byte	0x04, 0x29
        /*0126*/ 	.short	(.L_44 - .L_43)


	//   ....[0]....
.L_43:
        /*0128*/ 	.word	0xffffffff


	//   ....[1]....
        /*012c*/ 	.word	0xffffffff


	//   ....[2]....
        /*0130*/ 	.word	0xffffffff


	//   ....[3]....
        /*0134*/ 	.word	0xffffffff


	//   ....[4]....
        /*0138*/ 	.word	0xffffffff


	//   ....[5]....
        /*013c*/ 	.word	0xffffffff


	//   ....[6]....
        /*0140*/ 	.word	0xffffffff


	//   ....[7]....
        /*0144*/ 	.word	0xffffffff


	//   ....[8]....
        /*0148*/ 	.word	0xffffffff


	//   ....[9]....
        /*014c*/ 	.word	0xffffffff


	//----- nvinfo : EIATTR_COOP_GROUP_INSTR_OFFSETS
	.align		4
.L_44:
        /*0150*/ 	.byte	0x04, 0x28
        /*0152*/ 	.short	(.L_46 - .L_45)


	//   ....[0]....
.L_45:
        /*0154*/ 	.word	0x00000050


	//   ....[1]....
        /*0158*/ 	.word	0x00000310


	//   ....[2]....
        /*015c*/ 	.word	0x00000500


	//   ....[3]....
        /*0160*/ 	.word	0x000009c0


	//   ....[4]....
        /*0164*/ 	.word	0x00000b00


	//   ....[5]....
        /*0168*/ 	.word	0x00000fb0


	//   ....[6]....
        /*016c*/ 	.word	0x000010f0


	//   ....[7]....
        /*0170*/ 	.word	0x000015e0


	//   ....[8]....
        /*0174*/ 	.word	0x00002f20


	//   ....[9]....
        /*0178*/ 	.word	0x00003190


	//----- nvinfo : EIATTR_VRC_CTA_INIT_COUNT
	.align		4
.L_46:
        /*017c*/ 	.byte	0x02, 0x4a
        /*017e*/ 	.byte	0x80
	.zero		1


	//----- nvinfo : EIATTR_MBARRIER_INSTR_OFFSETS
	.align		4
        /*0180*/ 	.byte	0x04, 0x39
        /*0182*/ 	.short	(.L_48 - .L_47)


	//   ....[0]....
.L_47:
        /*0184*/ 	.word	0x000017e0
        /*0188*/ 	.word	0x000000ff
        /*018c*/ 	.word	0x00050000
        /*0190*/ 	.short	0x0100
        /*0192*/ 	.byte	0x0b
	.zero		1


	//   ....[1]....
        /*0194*/ 	.word	0x000017f0
        /*0198*/ 	.word	0x000000ff
        /*019c*/ 	.word	0x00050020
        /*01a0*/ 	.short	0x0100
        /*01a2*/ 	.byte	0x0b
	.zero		1


	//   ....[2]....
        /*01a4*/ 	.word	0x000018a0
        /*01a8*/ 	.word	0x000000ff
        /*01ac*/ 	.word	0x00050008
        /*01b0*/ 	.short	0x0100
        /*01b2*/ 	.byte	0x0b
	.zero		1


	//   ....[3]....
        /*01b4*/ 	.word	0x000018b0
        /*01b8*/ 	.word	0x000000ff
        /*01bc*/ 	.word	0x00050028
        /*01c0*/ 	.short	0x0100
        /*01c2*/ 	.byte	0x0b
	.zero		1


	//   ....[4]....
        /*01c4*/ 	.word	0x00001990
        /*01c8*/ 	.word	0x000000ff
        /*01cc*/ 	.word	0x00050010
        /*01d0*/ 	.short	0x0100
        /*01d2*/ 	.byte	0x0b
	.zero		1


	//   ....[5]....
        /*01d4*/ 	.word	0x000019a0
        /*01d8*/ 	.word	0x000000ff
        /*01dc*/ 	.word	0x00050030
        /*01e0*/ 	.short	0x0100
        /*01e2*/ 	.byte	0x0b
	.zero		1


	//   ....[6]....
        /*01e4*/ 	.word	0x00001ab0
        /*01e8*/ 	.word	0x000000ff
        /*01ec*/ 	.word	0x00050018
        /*01f0*/ 	.short	0x0100
        /*01f2*/ 	.byte	0x0b
	.zero		1


	//   ....[7]....
        /*01f4*/ 	.word	0x00001ac0
        /*01f8*/ 	.word	0x000000ff
        /*01fc*/ 	.word	0x00050038
        /*0200*/ 	.short	0x0100
        /*0202*/ 	.byte	0x0b
	.zero		1


	//   ....[8]....
        /*0204*/ 	.word	0x00001ce0
        /*0208*/ 	.word	0x000000ff
        /*020c*/ 	.word	0x00050000
        /*0210*/ 	.short	0x010a
        /*0212*/ 	.byte	0x0b
	.zero		1


	//   ....[9]....
        /*0214*/ 	.word	0x000020e0
        /*0218*/ 	.word	0x000000ff
        /*021c*/ 	.word	0x00050020
        /*0220*/ 	.short	0x010a
        /*0222*/ 	.byte	0x0b
	.zero		1


	//   ....[10]....
        /*0224*/ 	.word	0x00002350
        /*0228*/ 	.word	0x000000ff
        /*022c*/ 	.word	0x00050000
        /*0230*/ 	.short	0x010a
        /*0232*/ 	.byte	0x25
	.zero		1


	//   ....[11]....
        /*0234*/ 	.word	0x000027f0
        /*0238*/ 	.word	0x000000ff
        /*023c*/ 	.word	0x00050020
        /*0240*/ 	.short	0x010a
        /*0242*/ 	.byte	0x25
	.zero		1


	//   ....[12]....
        /*0244*/ 	.word	0x000028c0
        /*0248*/ 	.word	0x000000ff
        /*024c*/ 	.word	0x00050000
        /*0250*/ 	.short	0x0108
        /*0252*/ 	.byte	0x0b
	.zero		1


	//   ....[13]....
        /*0254*/ 	.word	0x000028d0
        /*0258*/ 	.word	0x000000ff
        /*025c*/ 	.word	0x00050020
        /*0260*/ 	.short	0x0108
        /*0262*/ 	.byte	0x0b
	.zero		1


	//   ....[14]....
        /*0264*/ 	.word	0x00002920
        /*0268*/ 	.word	0x000000ff
        /*026c*/ 	.word	0x00050008
        /*0270*/ 	.short	0x0108
        /*0272*/ 	.byte	0x0b
	.zero		1


	//   ....[15]....
        /*0274*/ 	.word	0x00002930
        /*0278*/ 	.word	0x000000ff
        /*027c*/ 	.word	0x00050028
        /*0280*/ 	.short	0x0108
        /*0282*/ 	.byte	0x0b
	.zero		1


	//   ....[16]....
        /*0284*/ 	.word	0x00002980
        /*0288*/ 	.word	0x000000ff
        /*028c*/ 	.word	0x00050010
        /*0290*/ 	.short	0x0108
        /*0292*/ 	.byte	0x0b
	.zero		1


	//   ....[17]....
        /*0294*/ 	.word	0x00002990
        /*0298*/ 	.word	0x000000ff
        /*029c*/ 	.word	0x00050030
        /*02a0*/ 	.short	0x0108
        /*02a2*/ 	.byte	0x0b
	.zero		1


	//   ....[18]....
        /*02a4*/ 	.word	0x000029e0
        /*02a8*/ 	.word	0x000000ff
        /*02ac*/ 	.word	0x00050018
        /*02b0*/ 	.short	0x0108
        /*02b2*/ 	.byte	0x0b
	.zero		1


	//   ....[19]....
        /*02b4*/ 	.word	0x000029f0
        /*02b8*/ 	.word	0x000000ff
        /*02bc*/ 	.word	0x00050038
        /*02c0*/ 	.short	0x0108
        /*02c2*/ 	.byte	0x0b
	.zero		1


	//   ....[20]....
        /*02c4*/ 	.word	0x000031b0
        /*02c8*/ 	.word	0x000000ff
        /*02cc*/ 	.word	0x00050000
        /*02d0*/ 	.short	0x010a
        /*02d2*/ 	.byte	0x0b
	.zero		1


	//   ....[21]....
        /*02d4*/ 	.word	0x000031e0
        /*02d8*/ 	.word	0x000000ff
        /*02dc*/ 	.word	0x00050020
        /*02e0*/ 	.short	0x010a
        /*02e2*/ 	.byte	0x0b
	.zero		1


	//   ....[22]....
        /*02e4*/ 	.word	0x00003210
        /*02e8*/ 	.word	0x000000ff
        /*02ec*/ 	.word	0x00050000
        /*02f0*/ 	.short	0x010a
        /*02f2*/ 	.byte	0x25
	.zero		1


	//   ....[23]....
        /*02f4*/ 	.word	0x00003240
        /*02f8*/ 	.word	0x000000ff
        /*02fc*/ 	.word	0x00050020
        /*0300*/ 	.short	0x010a
        /*0302*/ 	.byte	0x25
	.zero		1


	//----- nvinfo : EIATTR_NUM_MBARRIERS
	.align		4
.L_48:
        /*0304*/ 	.byte	0x03, 0x38
        /*0306*/ 	.short	0x0008


	//----- nvinfo : EIATTR_EXIT_INSTR_OFFSETS
	.align		4
        /*0308*/ 	.byte	0x04, 0x1c
        /*030a*/ 	.short	(.L_50 - .L_49)


	//   ....[0]....
.L_49:
        /*030c*/ 	.word	0x000031a0


	//----- nvinfo : EIATTR_REQNTID
	.align		4
.L_50:
        /*0310*/ 	.byte	0x04, 0x10
        /*0312*/ 	.short	(.L_52 - .L_51)
.L_51:
        /*0314*/ 	.word	0x00000100
        /*0318*/ 	.word	0x00000001
        /*031c*/ 	.word	0x00000001


	//----- nvinfo : EIATTR_CRS_STACK_SIZE
	.align		4
.L_52:
        /*0320*/ 	.byte	0x04, 0x1e
        /*0322*/ 	.short	(.L_54 - .L_53)
.L_53:
        /*0324*/ 	.word	0x00000000


	//----- nvinfo : EIATTR_CBANK_PARAM_SIZE
	.align		4
.L_54:
        /*0328*/ 	.byte	0x03, 0x19
        /*032a*/ 	.short	0x0050


	//----- nvinfo : EIATTR_PARAM_CBANK
	.align		4
        /*032c*/ 	.byte	0x04, 0x0a
        /*032e*/ 	.short	(.L_56 - .L_55)
	.align		4
.L_55:
        /*0330*/ 	.word	index@(.nv.constant0.gluon_tcgen05)
        /*0334*/ 	.short	0x0380
        /*0336*/ 	.short	0x0050


	//----- nvinfo : EIATTR_SW_WAR
	.align		4
.L_56:
        /*0338*/ 	.byte	0x04, 0x36
        /*033a*/ 	.short	(.L_58 - .L_57)
.L_57:
        /*033c*/ 	.word	0x00000008
.L_58:


//--------------------- .nv.compat                --------------------------
	.section	.nv.compat,"",@"SHT_CUDA_COMPAT_INFO"
	.align	4
        /*0000*/ 	.byte	0x02, 0x02, 0x02, 0x00, 0x02, 0x05, 0x05, 0x00, 0x02, 0x03, 0x03, 0x00, 0x02, 0x06, 0x01, 0x00


//--------------------- .nv.callgraph             --------------------------
	.section	.nv.callgraph,"",@"SHT_CUDA_CALLGRAPH"
	.align	4
	.sectionentsize	8
	.align		4
        /*0000*/ 	.word	0x00000000
	.align		4
        /*0004*/ 	.word	0xffffffff
	.align		4
        /*0008*/ 	.word	0x00000000
	.align		4
        /*000c*/ 	.word	0xfffffffe
	.align		4
        /*0010*/ 	.word	0x00000000
	.align		4
        /*0014*/ 	.word	0xfffffffd
	.align		4
        /*0018*/ 	.word	0x00000000
	.align		4
        /*001c*/ 	.word	0xfffffffc


//--------------------- .text.gluon_tcgen05       --------------------------
	.section	.text.gluon_tcgen05,"ax",@progbits
	.align	128
        .global         gluon_tcgen05
        .type           gluon_tcgen05,@function
        .size           gluon_tcgen05,(.L_x_85 - gluon_tcgen05)
        .other          gluon_tcgen05,@"STO_CUDA_ENTRY STV_DEFAULT"
gluon_tcgen05:
.text.gluon_tcgen05:
[----:B------:R-:W1:Y:S01]  /*0000*/  LDC R1, c[0x0][0x37c] ;  /* 0x0000df00ff017b82 */ /* 0x000e620000000800 */
[----:B------:R-:W2:Y:S02]  /*0010*/  S2R R0, SR_TID.X ;  /* 0x0000000000007919 */ /* 0x000ea40000002100 */
[----:B--2---:R-:W-:-:S13]  /*0020*/  ISETP.GE.U32.AND P2, PT, R0, 0x20, PT ;  /* 0x000000200000780c */ /* 0x004fda0003f46070 */
[----:B------:R-:W-:Y:S05]  /*0030*/  @P2 BRA `(.L_x_0) ;  /* 0x0000000000b82947 */ /* 0x000fea0003800000 */
[----:B------:R-:W2:Y:S01]  /*0040*/  S2UR UR6, SR_CgaCtaId ;  /* 0x00000000000679c3 */ /* 0x000ea20000008800 */
[----:B------:R-:W-:Y:S01]  /*0050*/  NOP ;  /* 0x0000000000007918 */ /* 0x000fe20000000000 */
[----:B------:R-:W-:Y:S02]  /*0060*/  UMOV UR4, 0x40 ;  /* 0x0000004000047882 */ /* 0x000fe40000000000 */
[----:B--2---:R-:W-:-:S09]  /*0070*/  ULEA UR4, UR6, UR4, 0x18 ;  /* 0x0000000406047291 */ /* 0x004fd2000f8ec0ff */
[----:B------:R-:W2:Y:S01]  /*0080*/  LDS.U8 R2, [UR4] ;  /* 0x00000004ff027984 */ /* 0x000ea20008000000 */
[----:B------:R-:W-:Y:S02]  /*0090*/  UMOV UR4, 0x400 ;  /* 0x0000040000047882 */ /* 0x000fe40000000000 */
[----:B------:R-:W-:Y:S01]  /*00a0*/  ULEA UR4, UR6, UR4, 0x18 ;  /* 0x0000000406047291 */ /* 0x000fe2000f8ec0ff */
[----:B--2---:R-:W-:-:S13]  /*00b0*/  ISETP.NE.AND P0, PT, R2, RZ, PT ;  /* 0x000000ff0200720c */ /* 0x004fda0003f05270 */
[----:B------:R-:W-:Y:S05]  /*00c0*/  @P0 BRA `(.L_x_1) ;  /* 0x00000000007c0947 */ /* 0x000fea0003800000 */
[----:B------:R-:W-:-:S13]  /*00d0*/  ELECT P0, URZ, PT ;  /* 0x0000000000ff782f */ /* 0x000fda0003800000 */
[----:B------:R-:W-:Y:S05]  /*00e0*/  @!P0 BRA `(.L_x_2) ;  /* 0x0000000000848947 */ /* 0x000fea0003800000 */
[----:B------:R-:W-:Y:S01]  /*00f0*/  UMOV UR5, 0x8 ;  /* 0x0000000800057882 */ /* 0x000fe20000000000 */
[----:B------:R-:W-:Y:S02]  /*0100*/  IMAD.MOV.U32 R5, RZ, RZ, 0x1 ;  /* 0x00000001ff057424 */ /* 0x000fe400078e00ff */
[----:B------:R-:W-:Y:S02]  /*0110*/  IMAD.MOV.U32 R3, RZ, RZ, 0xff ;  /* 0x000000ffff037424 */ /* 0x000fe400078e00ff */
[----:B------:R-:W-:Y:S04]  /*0120*/  DEPBAR.LE SB2, 0x36 ;  /* 0x0000ad800000791a */ /* 0x000fe80000000000 */
[----:B------:R-:W2:Y:S02]  /*0130*/  UTCATOMSWS.FIND_AND_SET.ALIGN UP0, UR5, UR5 ;  /* 0x00000005000575e3 */ /* 0x000ea40008000800 */
[----:B--2---:R-:W-:-:S04]  /*0140*/  PLOP3.LUT P0, PT, PT, PT, UP0, 0x80, 0x8 ;  /* 0x000000000008781c */ /* 0x004fc80003f0f008 */
[----:B------:R-:W-:-:S04]  /*0150*/  SEL R2, RZ, 0xffffffff, !P0 ;  /* 0xffffffffff027807 */ /* 0x000fc80004000000 */
[----:B------:R-:W-:Y:S01]  /*0160*/  ISETP.NE.AND P0, PT, R2, RZ, PT ;  /* 0x000000ff0200720c */ /* 0x000fe20003f05270 */
[----:B------:R-:W-:-:S12]  /*0170*/  IMAD.U32 R2, RZ, RZ, UR5 ;  /* 0x00000005ff027e24 */ /* 0x000fd8000f8e00ff */
[----:B------:R-:W-:Y:S05]  /*0180*/  @P0 BRA `(.L_x_3) ;  /* 0x0000000000240947 */ /* 0x000fea0003800000 */
.L_x_4:
[----:B------:R-:W-:Y:S05]  /*0190*/  NANOSLEEP 0x64 ;  /* 0x000000640000795d */ /* 0x000fea0003800000 */
[----:B------:R-:W-:-:S05]  /*01a0*/  UMOV UR5, 0x8 ;  /* 0x0000000800057882 */ /* 0x000fca0000000000 */
[----:B------:R-:W-:Y:S04]  /*01b0*/  DEPBAR.LE SB2, 0x36 ;  /* 0x0000ad800000791a */ /* 0x000fe80000000000 */
[----:B------:R-:W2:Y:S02]  /*01c0*/  UTCATOMSWS.FIND_AND_SET.ALIGN UP0, UR5, UR5 ;  /* 0x00000005000575e3 */ /* 0x000ea40008000800 */
[----:B--2---:R-:W-:-:S04]  /*01d0*/  PLOP3.LUT P0, PT, PT, PT, UP0, 0x80, 0x8 ;  /* 0x000000000008781c */ /* 0x004fc80003f0f008 */
[----:B------:R-:W-:-:S04]  /*01e0*/  SEL R2, RZ, 0xffffffff, !P0 ;  /* 0xffffffffff027807 */ /* 0x000fc80004000000 */
[----:B------:R-:W-:Y:S01]  /*01f0*/  ISETP.NE.AND P0, PT, R2, RZ, PT ;  /* 0x000000ff0200720c */ /* 0x000fe20003f05270 */
[----:B------:R-:W-:-:S12]  /*0200*/  IMAD.U32 R2, RZ, RZ, UR5 ;  /* 0x00000005ff027e24 */ /* 0x000fd8000f8e00ff */
[----:B------:R-:W-:Y:S05]  /*0210*/  @!P0 BRA `(.L_x_4) ;  /* 0xfffffffc00dc8947 */ /* 0x000fea000383ffff */
.L_x_3:
[C---:B------:R-:W-:Y:S01]  /*0220*/  VIADD R4, R2.reuse, 0x10 ;  /* 0x0000001002047836 */ /* 0x040fe20000000000 */
[----:B------:R-:W-:Y:S01]  /*0230*/  UMOV UR5, 0x50 ;  /* 0x0000005000057882 */ /* 0x000fe20000000000 */
[----:B------:R-:W-:Y:S01]  /*0240*/  SHF.L.U32 R3, R3, R2, RZ ;  /* 0x0000000203037219 */ /* 0x000fe200000006ff */
[----:B------:R-:W-:Y:S01]  /*0250*/  ULEA UR5, UR6, UR5, 0x18 ;  /* 0x0000000506057291 */ /* 0x000fe2000f8ec0ff */
[----:B------:R-:W-:Y:S01]  /*0260*/  IMAD.SHL.U32 R2, R2, 0x20, RZ ;  /* 0x0000002002027824 */ /* 0x000fe200078e00ff */
[----:B------:R-:W-:-:S04]  /*0270*/  SHF.L.U32 R4, R5, R4, RZ ;  /* 0x0000000405047219 */ /* 0x000fc800000006ff */
[----:B------:R-:W-:-:S05]  /*0280*/  LOP3.LUT R3, R4, R3, RZ, 0xfc, !PT ;  /* 0x0000000304037212 */ /* 0x000fca00078efcff */
[----:B------:R2:W-:Y:S04]  /*0290*/  ATOMS.OR RZ, [UR5], R3 ;  /* 0x00000003ffff798c */ /* 0x0005e8000b000005 */
[----:B------:R2:W-:Y:S01]  /*02a0*/  STS [UR4], R2 ;  /* 0x00000002ff007988 */ /* 0x0005e20008000804 */
[----:B------:R-:W-:Y:S05]  /*02b0*/  BRA `(.L_x_2) ;  /* 0x0000000000107947 */ /* 0x000fea0003800000 */
.L_x_1:
[----:B------:R-:W-:Y:S01]  /*02c0*/  IMAD.MOV.U32 R3, RZ, RZ, -0x1 ;  /* 0xffffffffff037424 */ /* 0x000fe200078e00ff */
[----:B------:R-:W-:-:S04]  /*02d0*/  MOV R2, 0x300 ;  /* 0x0000030000027802 */ /* 0x000fc80000000f00 */
[----:B------:R2:W-:Y:S03]  /*02e0*/  STS [UR4], R3 ;  /* 0x00000003ff007988 */ /* 0x0005e60008000804 */
[----:B-12---:R-:W-:Y:S05]  /*02f0*/  CALL.REL.NOINC `($__internal_1_$__cuda_sm10x_tcgen05_guardrail_trap_phase_invalid_during_alloc) ;  /* 0x0000002c00e87944 */ /* 0x006fea0003c00000 */
.L_x_2:
[----:B------:R-:W-:Y:S05]  /*0300*/  WARPSYNC.ALL ;  /* 0x0000000000007948 */ /* 0x000fea0003800000 */
[----:B------:R-:W-:Y:S01]  /*0310*/  NOP ;  /* 0x0000000000007918 */ /* 0x000fe20000000000 */
.L_x_0:
[----:B------:R-:W3:Y:S08]  /*0320*/  S2UR UR4, SR_CgaCtaId ;  /* 0x00000000000479c3 */ /* 0x000ef00000008800 */
[----:B------:R-:W-:Y:S01]  /*0330*/  BAR.SYNC.DEFER_BLOCKING 0x0 ;  /* 0x0000000000007b1d */ /* 0x000fe20000010000 */
[----:B------:R-:W-:-:S05]  /*0340*/  LOP3.LUT R68, R0, 0xff, RZ, 0xc0, !PT ;  /* 0x000000ff00447812 */ /* 0x000fca00078ec0ff */
[----:B------:R-:W-:Y:S02]  /*0350*/  UMOV UR11, 0x400 ;  /* 0x00000400000b7882 */ /* 0x000fe40000000000 */
[----:B------:R-:W4:Y:S08]  /*0360*/  LDC R4, c[0x0][0x398] ;  /* 0x0000e600ff047b82 */ /* 0x000f300000000800 */
[----:B------:R-:W5:Y:S01]  /*0370*/  LDC R10, c[0x0][0x3a0] ;  /* 0x0000e800ff0a7b82 */ /* 0x000f620000000800 */
[----:B---3--:R-:W-:-:S07]  /*0380*/  ULEA UR11, UR4, UR11, 0x18 ;  /* 0x0000000b040b7291 */ /* 0x008fce000f8ec0ff */
[----:B------:R-:W3:Y:S02]  /*0390*/  S2UR UR14, SR_CTAID.Y ;  /* 0x00000000000e79c3 */ /* 0x000ee40000002600 */
[----:B--2---:R-:W2:Y:S06]  /*03a0*/  LDS R3, [UR11] ;  /* 0x0000000bff037984 */ /* 0x004eac0008000800 */
[----:B------:R-:W-:Y:S06]  /*03b0*/  BAR.SYNC.DEFER_BLOCKING 0x0 ;  /* 0x0000000000007b1d */ /* 0x000fec0000010000 */
[----:B------:R-:W-:Y:S05]  /*03c0*/  @P2 BRA `(.L_x_5) ;  /* 0x0000000000182947 */ /* 0x000fea0003800000 */
[----:B------:R-:W-:Y:S01]  /*03d0*/  ELECT P0, URZ, PT ;  /* 0x0000000000ff782f */ /* 0x000fe20003800000 */
[----:B------:R-:W-:Y:S01]  /*03e0*/  IMAD.MOV.U32 R2, RZ, RZ, 0x1 ;  /* 0x00000001ff027424 */ /* 0x000fe200078e00ff */
[----:B------:R-:W-:Y:S01]  /*03f0*/  UMOV UR5, 0x40 ;  /* 0x0000004000057882 */ /* 0x000fe20000000000 */
[----:B------:R-:W-:Y:S01]  /*0400*/  UVIRTCOUNT.DEALLOC.SMPOOL 0x80 ;  /* 0x000000800000784c */ /* 0x000fe20000000000 */
[----:B------:R-:W-:-:S09]  /*0410*/  ULEA UR5, UR4, UR5, 0x18 ;  /* 0x0000000504057291 */ /* 0x000fd2000f8ec0ff */
[----:B------:R5:W-:Y:S03]  /*0420*/  @P0 STS.U8 [UR5], R2 ;  /* 0x00000002ff000988 */ /* 0x000be60008000005 */
.L_x_5:
[----:B------:R-:W5:Y:S01]  /*0430*/  S2UR UR4, SR_CTAID.Z ;  /* 0x00000000000479c3 */ /* 0x000f620000002700 */
[----:B------:R-:W4:Y:S01]  /*0440*/  LDCU UR5, c[0x0][0x370] ;  /* 0x00006e00ff0577ac */ /* 0x000f220008000800 */
[----:B------:R-:W-:Y:S01]  /*0450*/  ISETP.GE.U32.AND P0, PT, R68, 0x20, PT ;  /* 0x000000204400780c */ /* 0x000fe20003f06070 */
[----:B----4-:R-:W-:Y:S01]  /*0460*/  VIADD R4, R4, 0xffffffff ;  /* 0xffffffff04047836 */ /* 0x010fe20000000000 */
[C---:B------:R-:W-:Y:S01]  /*0470*/  ISETP.NE.U32.AND P3, PT, R68.reuse, RZ, PT ;  /* 0x000000ff4400720c */ /* 0x040fe20003f65070 */
[----:B------:R-:W5:Y:S01]  /*0480*/  LDCU UR6, c[0x0][0x374] ;  /* 0x00006e80ff0677ac */ /* 0x000f620008000800 */
[----:B------:R-:W-:Y:S01]  /*0490*/  LEA R11, R68, UR11, 0x2 ;  /* 0x0000000b440b7c11 */ /* 0x000fe2000f8e10ff */
[----:B-----5:R-:W-:Y:S01]  /*04a0*/  VIADD R12, R10, 0xffffffff ;  /* 0xffffffff0a0c7836 */ /* 0x020fe20000000000 */
[----:B------:R-:W4:Y:S01]  /*04b0*/  S2UR UR16, SR_CTAID.X ;  /* 0x00000000001079c3 */ /* 0x000f220000002500 */
[----:B------:R-:W5:Y:S01]  /*04c0*/  LDCU.64 UR12, c[0x0][0x3c0] ;  /* 0x00007800ff0c77ac */ /* 0x000f620008000a00 */
[----:B--2---:R-:W-:Y:S01]  /*04d0*/  R2UR UR10, R3 ;  /* 0x00000000030a72ca */ /* 0x004fe200000e0000 */
[----:B------:R-:W-:Y:S04]  /*04e0*/  BSSY.RECONVERGENT B0, `(.L_x_6) ;  /* 0x0000011000007945 */ /* 0x000fe80003800200 */
[----:B------:R2:W-:Y:S01]  /*04f0*/  @!P0 STS [R11], RZ ;  /* 0x000000ff0b008388 */ /* 0x0005e20000000800 */
[----:B------:R-:W-:-:S03]  /*0500*/  NOP ;  /* 0x0000000000007918 */ /* 0x000fc60000000000 */
[----:B------:R2:W-:Y:S01]  /*0510*/  @!P3 STS [UR11+0x24], R4 ;  /* 0x00002404ff00b988 */ /* 0x0005e2000800080b */
[----:B---3--:R-:W-:-:S03]  /*0520*/  UIMAD UR4, UR4, UR6, UR14 ;  /* 0x00000006040472a4 */ /* 0x008fc6000f8e020e */
[----:B------:R2:W-:Y:S01]  /*0530*/  @!P3 STS [UR11+0x20], R12 ;  /* 0x0000200cff00b988 */ /* 0x0005e2000800080b */
[----:B----4-:R-:W-:-:S04]  /*0540*/  UIMAD UR4, UR4, UR5, UR16 ;  /* 0x00000005040472a4 */ /* 0x010fc8000f8e0210 */
[----:B------:R-:W-:-:S04]  /*0550*/  UIMAD UR4, UR4, 0x180, URZ ;  /* 0x00000180040478a4 */ /* 0x000fc8000f8e02ff */
[----:B-----5:R-:W-:-:S04]  /*0560*/  UIADD3 UR8, UP0, UPT, UR4, UR12, URZ ;  /* 0x0000000c04087290 */ /* 0x020fc8000ff1e0ff */
[----:B------:R-:W-:Y:S01]  /*0570*/  ULEA.HI.X.SX32 UR9, UR4, UR13, 0x1, UP0 ;  /* 0x0000000d04097291 */ /* 0x000fe200080f0eff */
[----:B--2---:R-:W-:Y:S11]  /*0580*/  @P3 BRA `(.L_x_7) ;  /* 0x0000000000183947 */ /* 0x004ff60003800000 */
[----:B------:R-:W2:Y:S01]  /*0590*/  LDS R2, [UR11+0x8] ;  /* 0x0000080bff027984 */ /* 0x000ea20008000800 */
[----:B------:R-:W3:Y:S01]  /*05a0*/  LDC.64 R6, c[0x0][0x380] ;  /* 0x0000e000ff067b82 */ /* 0x000ee20000000a00 */
[----:B------:R-:W-:Y:S02]  /*05b0*/  IMAD.MOV.U32 R3, RZ, RZ, 0x70 ;  /* 0x00000070ff037424 */ /* 0x000fe400078e00ff */
[----:B---3--:R3:W-:Y:S03]  /*05c0*/  STS.64 [UR11], R6 ;  /* 0x00000006ff007988 */ /* 0x0087e60008000a0b */
[----:B--2---:R-:W-:-:S05]  /*05d0*/  LOP3.LUT R2, R2, 0x10, R3, 0xd8, !PT ;  /* 0x0000001002027812 */ /* 0x004fca00078ed803 */
[----:B------:R3:W-:Y:S02]  /*05e0*/  STS [UR11+0x8], R2 ;  /* 0x00000802ff007988 */ /* 0x0007e4000800080b */
.L_x_7:
[----:B------:R-:W-:Y:S05]  /*05f0*/  BSYNC.RECONVERGENT B0 ;  /* 0x0000000000007941 */ /* 0x000fea0003800200 */
.L_x_6:
[----:B------:R-:W-:Y:S04]  /*0600*/  BSSY.RECONVERGENT B0, `(.L_x_8) ;  /* 0x000000a000007945 */ /* 0x000fe80003800200 */
[----:B------:R-:W-:Y:S05]  /*0610*/  @P3 BRA `(.L_x_9) ;  /* 0x0000000000203947 */ /* 0x000fea0003800000 */
[----:B---3--:R-:W2:Y:S01]  /*0620*/  LDS R2, [UR11+0x34] ;  /* 0x0000340bff027984 */ /* 0x008ea20008000800 */
[----:B------:R-:W-:Y:S02]  /*0630*/  IMAD.MOV.U32 R3, RZ, RZ, 0x3f000000 ;  /* 0x3f000000ff037424 */ /* 0x000fe400078e00ff */
[----:B------:R-:W-:Y:S01]  /*0640*/  @!P3 IMAD.MOV.U32 R5, RZ, RZ, 0x3f ;  /* 0x0000003fff05b424 */ /* 0x000fe200078e00ff */
[----:B------:R-:W3:Y:S02]  /*0650*/  @!P3 LDS R6, [UR11+0x38] ;  /* 0x0000380bff06b984 */ /* 0x000ee40008000800 */
[----:B--2---:R-:W-:Y:S02]  /*0660*/  LOP3.LUT R2, R2, 0xff000000, R3, 0xb8, !PT ;  /* 0xff00000002027812 */ /* 0x004fe400078eb803 */
[----:B---3--:R-:W-:-:S03]  /*0670*/  @!P3 LOP3.LUT R3, R6, 0xff, R5, 0xb8, !PT ;  /* 0x000000ff0603b812 */ /* 0x008fc600078eb805 */
[----:B------:R2:W-:Y:S04]  /*0680*/  STS [UR11+0x34], R2 ;  /* 0x00003402ff007988 */ /* 0x0005e8000800080b */
[----:B------:R2:W-:Y:S02]  /*0690*/  @!P3 STS [UR11+0x38], R3 ;  /* 0x00003803ff00b988 */ /* 0x0005e4000800080b */
.L_x_9:
[----:B------:R-:W-:Y:S05]  /*06a0*/  BSYNC.RECONVERGENT B0 ;  /* 0x0000000000007941 */ /* 0x000fea0003800200 */
.L_x_8:
[----:B------:R-:W-:Y:S04]  /*06b0*/  BSSY.RECONVERGENT B0, `(.L_x_10) ;  /* 0x000000e000007945 */ /* 0x000fe80003800200 */
[----:B------:R-:W-:Y:S05]  /*06c0*/  @P3 BRA `(.L_x_11) ;  /* 0x0000000000303947 */ /* 0x000fea0003800000 */
[----:B--2---:R-:W2:Y:S01]  /*06d0*/  LDS R3, [UR11+0x34] ;  /* 0x0000340bff037984 */ /* 0x004ea20008000800 */
[----:B------:R-:W4:Y:S03]  /*06e0*/  LDC.64 R8, c[0x0][0x3a8] ;  /* 0x0000ea00ff087b82 */ /* 0x000f260000000a00 */
[----:B---3--:R-:W3:Y:S01]  /*06f0*/  LDS R2, [UR11+0x1c] ;  /* 0x00001c0bff027984 */ /* 0x008ee20008000800 */
[C---:B----4-:R-:W-:Y:S01]  /*0700*/  SHF.L.U64.HI R6, R8.reuse, 0x1, R9 ;  /* 0x0000000108067819 */ /* 0x050fe20000010209 */
[----:B------:R-:W-:-:S03]  /*0710*/  IMAD.SHL.U32 R5, R8, 0x2, RZ ;  /* 0x0000000208057824 */ /* 0x000fc600078e00ff */
[--C-:B------:R-:W-:Y:S02]  /*0720*/  SHF.R.U32.HI R7, RZ, 0x4, R6.reuse ;  /* 0x00000004ff077819 */ /* 0x100fe40000011606 */
[----:B------:R-:W-:-:S05]  /*0730*/  SHF.R.U64 R5, R5, 0x4, R6 ;  /* 0x0000000405057819 */ /* 0x000fca0000001206 */
[----:B------:R4:W-:Y:S01]  /*0740*/  STS [UR11+0xc], R5 ;  /* 0x00000c05ff007988 */ /* 0x0009e2000800080b */
[----:B--2---:R-:W-:Y:S02]  /*0750*/  LOP3.LUT R3, R3, 0x7, RZ, 0xb8, !PT ;  /* 0x0000000703037812 */ /* 0x004fe400078eb8ff */
[----:B---3--:R-:W-:-:S03]  /*0760*/  LOP3.LUT R2, R2, 0xf, R7, 0xb8, !PT ;  /* 0x0000000f02027812 */ /* 0x008fc600078eb807 */
[----:B------:R4:W-:Y:S04]  /*0770*/  STS [UR11+0x34], R3 ;  /* 0x00003403ff007988 */ /* 0x0009e8000800080b */
[----:B------:R4:W-:Y:S02]  /*0780*/  STS [UR11+0x1c], R2 ;  /* 0x00001c02ff007988 */ /* 0x0009e4000800080b */
.L_x_11:
[----:B------:R-:W-:Y:S05]  /*0790*/  BSYNC.RECONVERGENT B0 ;  /* 0x0000000000007941 */ /* 0x000fea0003800200 */
.L_x_10:
[----:B------:R-:W-:Y:S04]  /*07a0*/  BSSY.RECONVERGENT B1, `(.L_x_12) ;  /* 0x000001a000017945 */ /* 0x000fe80003800200 */
[----:B------:R-:W-:Y:S04]  /*07b0*/  BSSY.RELIABLE B0, `(.L_x_13) ;  /* 0x0000015000007945 */ /* 0x000fe80003800100 */
[----:B------:R-:W-:Y:S05]  /*07c0*/  @P3 BRA `(.L_x_14) ;  /* 0x0000000000203947 */ /* 0x000fea0003800000 */
[----:B--234-:R-:W2:Y:S02]  /*07d0*/  LDS R2, [UR11+0x34] ;  /* 0x0000340bff027984 */ /* 0x01cea40008000800 */
[----:B--2---:R-:W-:-:S05]  /*07e0*/  LOP3.LUT R2, R2, 0x38, RZ, 0xb8, !PT ;  /* 0x0000003802027812 */ /* 0x004fca00078eb8ff */
[----:B------:R2:W-:Y:S01]  /*07f0*/  STS [UR11+0x34], R2 ;  /* 0x00003402ff007988 */ /* 0x0005e2000800080b */
[----:B------:R-:W-:Y:S05]  /*0800*/  @P3 BRA `(.L_x_15) ;  /* 0x0000000000203947 */ /* 0x000fea0003800000 */
[----:B--2---:R-:W2:Y:S01]  /*0810*/  LDS R2, [UR11+0x8] ;  /* 0x0000080bff027984 */ /* 0x004ea20008000800 */
[----:B------:R-:W-:-:S05]  /*0820*/  IMAD.MOV.U32 R3, RZ, RZ, 0x780 ;  /* 0x00000780ff037424 */ /* 0x000fca00078e00ff */
[----:B--2---:R-:W-:-:S05]  /*0830*/  LOP3.LUT R2, R2, 0x500, R3, 0xd8, !PT ;  /* 0x0000050002027812 */ /* 0x004fca00078ed803 */
[----:B------:R5:W-:Y:S02]  /*0840*/  STS [UR11+0x8], R2 ;  /* 0x00000802ff007988 */ /* 0x000be4000800080b */
.L_x_14:
[----:B------:R-:W-:Y:S05]  /*0850*/  @P3 BRA `(.L_x_16) ;  /* 0x0000000000283947 */ /* 0x000fea0003800000 */
[----:B--2345:R-:W2:Y:S02]  /*0860*/  LDS R2, [UR11+0x8] ;  /* 0x0000080bff027984 */ /* 0x03cea40008000800 */
[----:B--2---:R-:W-:-:S05]  /*0870*/  LOP3.LUT R2, R2, 0x1800, RZ, 0xb8, !PT ;  /* 0x0000180002027812 */ /* 0x004fca00078eb8ff */
[----:B------:R3:W-:Y:S02]  /*0880*/  STS [UR11+0x8], R2 ;  /* 0x00000802ff007988 */ /* 0x0007e4000800080b */
.L_x_15:
[----:B------:R-:W-:Y:S05]  /*0890*/  @P3 BREAK.RELIABLE B0 ;  /* 0x0000000000003942 */ /* 0x000fea0003800100 */
[----:B------:R-:W-:Y:S05]  /*08a0*/  @P3 BRA `(.L_x_17) ;  /* 0x0000000000243947 */ /* 0x000fea0003800000 */
[----:B------:R-:W4:Y:S01]  /*08b0*/  LDS R3, [UR11+0x8] ;  /* 0x0000080bff037984 */ /* 0x000f220008000800 */
[----:B--23--:R-:W-:-:S05]  /*08c0*/  IMAD.MOV.U32 R2, RZ, RZ, 0x6000 ;  /* 0x00006000ff027424 */ /* 0x00cfca00078e00ff */
[----:B----4-:R-:W-:-:S04]  /*08d0*/  LOP3.LUT R2, R3, 0x6000, R2, 0xd8, !PT ;  /* 0x0000600003027812 */ /* 0x010fc800078ed802 */
[----:B------:R-:W-:-:S05]  /*08e0*/  LOP3.LUT R2, R2, 0x400000, RZ, 0xb8, !PT ;  /* 0x0040000002027812 */ /* 0x000fca00078eb8ff */
[----:B------:R2:W-:Y:S02]  /*08f0*/  STS [UR11+0x8], R2 ;  /* 0x00000802ff007988 */ /* 0x0005e4000800080b */
.L_x_16:
[----:B------:R-:W-:Y:S05]  /*0900*/  BSYNC.RELIABLE B0 ;  /* 0x0000000000007941 */ /* 0x000fea0003800100 */
.L_x_13:
[----:B--2345:R-:W2:Y:S02]  /*0910*/  @!P3 LDS R2, [UR11+0x8] ;  /* 0x0000080bff02b984 */ /* 0x03cea40008000800 */
[----:B--2---:R-:W-:-:S05]  /*0920*/  @!P3 LOP3.LUT R2, R2, 0x8000, RZ, 0xb8, !PT ;  /* 0x000080000202b812 */ /* 0x004fca00078eb8ff */
[----:B------:R4:W-:Y:S02]  /*0930*/  @!P3 STS [UR11+0x8], R2 ;  /* 0x00000802ff00b988 */ /* 0x0009e4000800080b */
.L_x_17:
[----:B------:R-:W-:Y:S05]  /*0940*/  BSYNC.RECONVERGENT B1 ;  /* 0x0000000000017941 */ /* 0x000fea0003800200 */
.L_x_12:
[----:B------:R-:W-:Y:S05]  /*0950*/  WARPSYNC.ALL ;  /* 0x0000000000007948 */ /* 0x000fea0003800000 */
[----:B------:R-:W-:Y:S01]  /*0960*/  NOP ;  /* 0x0000000000007918 */ /* 0x000fe20000000000 */
[----:B------:R-:W5:Y:S02]  /*0970*/  LDC R5, c[0x0][0x39c] ;  /* 0x0000e700ff057b82 */ /* 0x000f640000000800 */
[----:B-----5:R-:W-:Y:S01]  /*0980*/  VIADD R5, R5, 0xffffffff ;  /* 0xffffffff05057836 */ /* 0x020fe20000000000 */
[----:B------:R-:W-:Y:S06]  /*0990*/  @P0 BRA `(.L_x_18) ;  /* 0x0000000000300947 */ /* 0x000fec0003800000 */
[----:B--234-:R-:W2:Y:S01]  /*09a0*/  S2R R2, SR_LANEID ;  /* 0x0000000000027919 */ /* 0x01cea20000000000 */
[----:B------:R-:W-:Y:S05]  /*09b0*/  WARPSYNC.ALL ;  /* 0x0000000000007948 */ /* 0x000fea0003800000 */
[----:B------:R-:W-:Y:S01]  /*09c0*/  NOP ;  /* 0x0000000000007918 */ /* 0x000fe20000000000 */
[----:B--2---:R-:W-:-:S05]  /*09d0*/  IMAD.SHL.U32 R6, R2, 0x4, RZ ;  /* 0x0000000402067824 */ /* 0x004fca00078e00ff */
[----:B------:R-:W2:Y:S01]  /*09e0*/  LDS R7, [R6+UR11] ;  /* 0x0000000b06077984 */ /* 0x000ea20008000800 */
[----:B------:R-:W-:-:S05]  /*09f0*/  IADD3 R2, P1, PT, R6, UR8, RZ ;  /* 0x0000000806027c10 */ /* 0x000fca000ff3e0ff */
[----:B------:R-:W-:-:S05]  /*0a00*/  IMAD.X R3, RZ, RZ, UR9, P1 ;  /* 0x00000009ff037e24 */ /* 0x000fca00088e06ff */
[----:B--2---:R5:W2:Y:S01]  /*0a10*/  ATOMG.E.EXCH.STRONG.GPU PT, RZ, [R2], R7 ;  /* 0x0000000702ff73a8 */ /* 0x004aa200041ee100 */
[----:B------:R-:W-:-:S04]  /*0a20*/  DEPBAR {5,4,3,2,1,0} ;  /* 0x0000003f0000791a */ /* 0x000fc80000000000 */
[----:B------:R-:W3:Y:S02]  /*0a30*/  CCTL.E.C.LDCU.IV.DEEP [UR8] ;  /* 0x0000000008007540 */ /* 0x000ee40009c08000 */
[----:B---3--:R5:W-:Y:S01]  /*0a40*/  UTMACCTL.IV [UR8] ;  /* 0x00000000080079b9 */ /* 0x008be20008000000 */
[----:B------:R-:W-:Y:S01]  /*0a50*/  NOP ;  /* 0x0000000000007918 */ /* 0x000fe20000000000 */
.L_x_18:
[----:B------:R-:W-:Y:S05]  /*0a60*/  @P0 BRA `(.L_x_19) ;  /* 0x00000000000c0947 */ /* 0x000fea0003800000 */
[----:B------:R0:W-:Y:S01]  /*0a70*/  UTMACMDFLUSH ;  /* 0x00000000000079b7 */ /* 0x0001e20000000000 */
[----:B------:R-:W-:Y:S05]  /*0a80*/  @P0 BRA `(.L_x_19) ;  /* 0x0000000000040947 */ /* 0x000fea0003800000 */
[----:B------:R-:W-:-:S04]  /*0a90*/  DEPBAR.LE SB0, 0x0 ;  /* 0x000080000000791a */ /* 0x000fc80000000000 */
.L_x_19:
[----:B------:R-:W-:Y:S05]  /*0aa0*/  WARPSYNC.ALL ;  /* 0x0000000000007948 */ /* 0x000fea0003800000 */
[----:B------:R-:W-:Y:S01]  /*0ab0*/  NOP ;  /* 0x0000000000007918 */ /* 0x000fe20000000000 */
[----:B--2---:R-:W-:Y:S06]  /*0ac0*/  BAR.SYNC.DEFER_BLOCKING 0x0 ;  /* 0x0000000000007b1d */ /* 0x004fec0000010000 */
[----:B------:R-:W-:Y:S02]  /*0ad0*/  BSSY.RECONVERGENT B1, `(.L_x_20) ;  /* 0x000000b000017945 */ /* 0x000fe40003800200 */
[----:B------:R-:W-:Y:S06]  /*0ae0*/  BAR.SYNC.DEFER_BLOCKING 0x0 ;  /* 0x0000000000007b1d */ /* 0x000fec0000010000 */
[----:B------:R2:W-:Y:S01]  /*0af0*/  @!P0 STS [R11], RZ ;  /* 0x000000ff0b008388 */ /* 0x0005e20000000800 */
[----:B------:R-:W-:Y:S01]  /*0b00*/  NOP ;  /* 0x0000000000007918 */ /* 0x000fe20000000000 */
[----:B------:R-:W-:Y:S05]  /*0b10*/  @P3 BRA `(.L_x_21) ;  /* 0x0000000000183947 */ /* 0x000fea0003800000 */
[----:B---345:R-:W3:Y:S01]  /*0b20*/  LDS R2, [UR11+0x8] ;  /* 0x0000080bff027984 */ /* 0x038ee20008000800 */
[----:B------:R-:W4:Y:S01]  /*0b30*/  LDC.64 R6, c[0x0][0x388] ;  /* 0x0000e200ff067b82 */ /* 0x000f220000000a00 */
[----:B------:R-:W-:Y:S02]  /*0b40*/  IMAD.MOV.U32 R3, RZ, RZ, 0x70 ;  /* 0x00000070ff037424 */ /* 0x000fe400078e00ff */
[----:B----4-:R4:W-:Y:S03]  /*0b50*/  STS.64 [UR11], R6 ;  /* 0x00000006ff007988 */ /* 0x0109e60008000a0b */
[----:B---3--:R-:W-:-:S05]  /*0b60*/  LOP3.LUT R2, R2, 0x10, R3, 0xd8, !PT ;  /* 0x0000001002027812 */ /* 0x008fca00078ed803 */
[----:B------:R4:W-:Y:S02]  /*0b70*/  STS [UR11+0x8], R2 ;  /* 0x00000802ff007988 */ /* 0x0009e4000800080b */
.L_x_21:
[----:B-----5:R-:W-:Y:S05]  /*0b80*/  BSYNC.RECONVERGENT B1 ;  /* 0x0000000000017941 */ /* 0x020fea0003800200 */
.L_x_20:
[----:B------:R-:W-:Y:S04]  /*0b90*/  BSSY.RECONVERGENT B1, `(.L_x_22) ;  /* 0x000000a000017945 */ /* 0x000fe80003800200 */
[----:B------:R-:W-:Y:S05]  /*0ba0*/  @P3 BRA `(.L_x_23) ;  /* 0x0000000000203947 */ /* 0x000fea0003800000 */
[----:B---34-:R-:W3:Y:S01]  /*0bb0*/  LDS R2, [UR11+0x34] ;  /* 0x0000340bff027984 */ /* 0x018ee20008000800 */
[----:B------:R-:W-:Y:S02]  /*0bc0*/  IMAD.MOV.U32 R7, RZ, RZ, 0x3f000000 ;  /* 0x3f000000ff077424 */ /* 0x000fe400078e00ff */
[----:B------:R-:W-:Y:S01]  /*0bd0*/  @!P3 IMAD.MOV.U32 R3, RZ, RZ, 0x7f ;  /* 0x0000007fff03b424 */ /* 0x000fe200078e00ff */
[----:B------:R-:W4:Y:S02]  /*0be0*/  @!P3 LDS R6, [UR11+0x38] ;  /* 0x0000380bff06b984 */ /* 0x000f240008000800 */
[----:B---3--:R-:W-:Y:S02]  /*0bf0*/  LOP3.LUT R2, R2, 0xff000000, R7, 0xb8, !PT ;  /* 0xff00000002027812 */ /* 0x008fe400078eb807 */
[----:B----4-:R-:W-:-:S03]  /*0c00*/  @!P3 LOP3.LUT R3, R6, 0xff, R3, 0xb8, !PT ;  /* 0x000000ff0603b812 */ /* 0x010fc600078eb803 */
[----:B------:R5:W-:Y:S04]  /*0c10*/  STS [UR11+0x34], R2 ;  /* 0x00003402ff007988 */ /* 0x000be8000800080b */
[----:B------:R5:W-:Y:S02]  /*0c20*/  @!P3 STS [UR11+0x38], R3 ;  /* 0x00003803ff00b988 */ /* 0x000be4000800080b */
.L_x_23:
[----:B------:R-:W-:Y:S05]  /*0c30*/  BSYNC.RECONVERGENT B1 ;  /* 0x0000000000017941 */ /* 0x000fea0003800200 */
.L_x_22:
[----:B------:R-:W-:Y:S04]  /*0c40*/  BSSY.RECONVERGENT B1, `(.L_x_24) ;  /* 0x0000004000017945 */ /* 0x000fe80003800200 */
[----:B------:R-:W-:Y:S05]  /*0c50*/  @P3 BRA `(.L_x_25) ;  /* 0x0000000000083947 */ /* 0x000fea0003800000 */
[----:B------:R2:W-:Y:S04]  /*0c60*/  STS [UR11+0x24], R12 ;  /* 0x0000240cff007988 */ /* 0x0005e8000800080b */
[----:B------:R2:W-:Y:S02]  /*0c70*/  STS [UR11+0x20], R5 ;  /* 0x00002005ff007988 */ /* 0x0005e4000800080b */
.L_x_25:
[----:B------:R-:W-:Y:S05]  /*0c80*/  BSYNC.RECONVERGENT B1 ;  /* 0x0000000000017941 */ /* 0x000fea0003800200 */
.L_x_24:
[----:B------:R-:W-:Y:S04]  /*0c90*/  BSSY.RECONVERGENT B1, `(.L_x_26) ;  /* 0x000000e000017945 */ /* 0x000fe80003800200 */
[----:B------:R-:W-:Y:S05]  /*0ca0*/  @P3 BRA `(.L_x_27) ;  /* 0x0000000000303947 */ /* 0x000fea0003800000 */
[----:B-----5:R-:W5:Y:S01]  /*0cb0*/  LDS R3, [UR11+0x34] ;  /* 0x0000340bff037984 */ /* 0x020f620008000800 */
[----:B----4-:R-:W4:Y:S03]  /*0cc0*/  LDC.64 R6, c[0x0][0x3b0] ;  /* 0x0000ec00ff067b82 */ /* 0x010f260000000a00 */
[----:B---3--:R-:W3:Y:S01]  /*0cd0*/  LDS R2, [UR11+0x1c] ;  /* 0x00001c0bff027984 */ /* 0x008ee20008000800 */
[C---:B----4-:R-:W-:Y:S01]  /*0ce0*/  SHF.L.U64.HI R7, R6.reuse, 0x1, R7 ;  /* 0x0000000106077819 */ /* 0x050fe20000010207 */
[----:B------:R-:W-:-:S03]  /*0cf0*/  IMAD.SHL.U32 R6, R6, 0x2, RZ ;  /* 0x0000000206067824 */ /* 0x000fc600078e00ff */
[--C-:B------:R-:W-:Y:S02]  /*0d00*/  SHF.R.U32.HI R9, RZ, 0x4, R7.reuse ;  /* 0x00000004ff097819 */ /* 0x100fe40000011607 */
[----:B------:R-:W-:-:S05]  /*0d10*/  SHF.R.U64 R6, R6, 0x4, R7 ;  /* 0x0000000406067819 */ /* 0x000fca0000001207 */
[----:B------:R4:W-:Y:S01]  /*0d20*/  STS [UR11+0xc], R6 ;  /* 0x00000c06ff007988 */ /* 0x0009e2000800080b */
[----:B-----5:R-:W-:Y:S02]  /*0d30*/  LOP3.LUT R3, R3, 0x7, RZ, 0xb8, !PT ;  /* 0x0000000703037812 */ /* 0x020fe400078eb8ff */
[----:B---3--:R-:W-:-:S03]  /*0d40*/  LOP3.LUT R2, R2, 0xf, R9, 0xb8, !PT ;  /* 0x0000000f02027812 */ /* 0x008fc600078eb809 */
[----:B------:R4:W-:Y:S04]  /*0d50*/  STS [UR11+0x34], R3 ;  /* 0x00003403ff007988 */ /* 0x0009e8000800080b */
[----:B------:R4:W-:Y:S02]  /*0d60*/  STS [UR11+0x1c], R2 ;  /* 0x00001c02ff007988 */ /* 0x0009e4000800080b */
.L_x_27:
[----:B------:R-:W-:Y:S05]  /*0d70*/  BSYNC.RECONVERGENT B1 ;  /* 0x0000000000017941 */ /* 0x000fea0003800200 */
.L_x_26:
[----:B------:R-:W-:Y:S04]  /*0d80*/  BSSY.RECONVERGENT B2, `(.L_x_28) ;  /* 0x000001a000027945 */ /* 0x000fe80003800200 */
[----:B------:R-:W-:Y:S04]  /*0d90*/  BSSY.RELIABLE B1, `(.L_x_29) ;  /* 0x0000015000017945 */ /* 0x000fe80003800100 */
[----:B------:R-:W-:Y:S05]  /*0da0*/  @P3 BRA `(.L_x_30) ;  /* 0x0000000000203947 */ /* 0x000fea0003800000 */
[----:B---345:R-:W3:Y:S02]  /*0db0*/  LDS R2, [UR11+0x34] ;  /* 0x0000340bff027984 */ /* 0x038ee40008000800 */
[----:B---3--:R-:W-:-:S05]  /*0dc0*/  LOP3.LUT R2, R2, 0x38, RZ, 0xb8, !PT ;  /* 0x0000003802027812 */ /* 0x008fca00078eb8ff */
[----:B------:R3:W-:Y:S01]  /*0dd0*/  STS [UR11+0x34], R2 ;  /* 0x00003402ff007988 */ /* 0x0007e2000800080b */
[----:B------:R-:W-:Y:S05]  /*0de0*/  @P3 BRA `(.L_x_31) ;  /* 0x0000000000203947 */ /* 0x000fea0003800000 */
[----:B---3--:R-:W3:Y:S01]  /*0df0*/  LDS R2, [UR11+0x8] ;  /* 0x0000080bff027984 */ /* 0x008ee20008000800 */
[----:B------:R-:W-:-:S05]  /*0e00*/  IMAD.MOV.U32 R3, RZ, RZ, 0x780 ;  /* 0x00000780ff037424 */ /* 0x000fca00078e00ff */
[----:B---3--:R-:W-:-:S05]  /*0e10*/  LOP3.LUT R2, R2, 0x500, R3, 0xd8, !PT ;  /* 0x0000050002027812 */ /* 0x008fca00078ed803 */
[----:B------:R3:W-:Y:S02]  /*0e20*/  STS [UR11+0x8], R2 ;  /* 0x00000802ff007988 */ /* 0x0007e4000800080b */
.L_x_30:
[----:B------:R-:W-:Y:S05]  /*0e30*/  @P3 BRA `(.L_x_32) ;  /* 0x0000000000283947 */ /* 0x000fea0003800000 */
[----:B---345:R-:W3:Y:S02]  /*0e40*/  LDS R2, [UR11+0x8] ;  /* 0x0000080bff027984 */ /* 0x038ee40008000800 */
[----:B---3--:R-:W-:-:S05]  /*0e50*/  LOP3.LUT R2, R2, 0x1800, RZ, 0xb8, !PT ;  /* 0x0000180002027812 */ /* 0x008fca00078eb8ff */
[----:B------:R4:W-:Y:S02]  /*0e60*/  STS [UR11+0x8], R2 ;  /* 0x00000802ff007988 */ /* 0x0009e4000800080b */
.L_x_31:
[----:B------:R-:W-:Y:S05]  /*0e70*/  @P3 BREAK.RELIABLE B1 ;  /* 0x0000000000013942 */ /* 0x000fea0003800100 */
[----:B------:R-:W-:Y:S05]  /*0e80*/  @P3 BRA `(.L_x_33) ;  /* 0x0000000000243947 */ /* 0x000fea0003800000 */
[----:B---34-:R-:W3:Y:S01]  /*0e90*/  LDS R2, [UR11+0x8] ;  /* 0x0000080bff027984 */ /* 0x018ee20008000800 */
[----:B------:R-:W-:-:S05]  /*0ea0*/  IMAD.MOV.U32 R3, RZ, RZ, 0x6000 ;  /* 0x00006000ff037424 */ /* 0x000fca00078e00ff */
[----:B---3--:R-:W-:-:S04]  /*0eb0*/  LOP3.LUT R2, R2, 0x6000, R3, 0xd8, !PT ;  /* 0x0000600002027812 */ /* 0x008fc800078ed803 */
[----:B------:R-:W-:-:S05]  /*0ec0*/  LOP3.LUT R2, R2, 0x400000, RZ, 0xb8, !PT ;  /* 0x0040000002027812 */ /* 0x000fca00078eb8ff */
[----:B------:R3:W-:Y:S02]  /*0ed0*/  STS [UR11+0x8], R2 ;  /* 0x00000802ff007988 */ /* 0x0007e4000800080b */
.L_x_32:
[----:B------:R-:W-:Y:S05]  /*0ee0*/  BSYNC.RELIABLE B1 ;  /* 0x0000000000017941 */ /* 0x000fea0003800100 */
.L_x_29:
[----:B---345:R-:W3:Y:S02]  /*0ef0*/  @!P3 LDS R2, [UR11+0x8] ;  /* 0x0000080bff02b984 */ /* 0x038ee40008000800 */
[----:B---3--:R-:W-:-:S05]  /*0f00*/  @!P3 LOP3.LUT R2, R2, 0x8000, RZ, 0xb8, !PT ;  /* 0x000080000202b812 */ /* 0x008fca00078eb8ff */
[----:B------:R5:W-:Y:S02]  /*0f10*/  @!P3 STS [UR11+0x8], R2 ;  /* 0x00000802ff00b988 */ /* 0x000be4000800080b */
.L_x_33:
[----:B------:R-:W-:Y:S05]  /*0f20*/  BSYNC.RECONVERGENT B2 ;  /* 0x0000000000027941 */ /* 0x000fea0003800200 */
.L_x_28:
[----:B------:R-:W-:Y:S05]  /*0f30*/  WARPSYNC.ALL ;  /* 0x0000000000007948 */ /* 0x000fea0003800000 */
[----:B------:R-:W-:Y:S01]  /*0f40*/  NOP ;  /* 0x0000000000007918 */ /* 0x000fe20000000000 */
[----:B------:R-:W-:-:S04]  /*0f50*/  UIADD3 UR5, UPT, UPT, UR4, 0x80, URZ ;  /* 0x0000008004057890 */ /* 0x000fc8000fffe0ff */
[----:B------:R-:W-:-:S04]  /*0f60*/  UIADD3 UR34, UP0, UPT, UR5, UR12, URZ ;  /* 0x0000000c05227290 */ /* 0x000fc8000ff1e0ff */
[----:B------:R-:W-:Y:S01]  /*0f70*/  ULEA.HI.X.SX32 UR35, UR5, UR13, 0x1, UP0 ;  /* 0x0000000d05237291 */ /* 0x000fe200080f0eff */
[----:B------:R-:W-:Y:S11]  /*0f80*/  @P0 BRA `(.L_x_34) ;  /* 0x0000000000300947 */ /* 0x000ff60003800000 */
[----:B---345:R-:W3:Y:S01]  /*0f90*/  S2R R2, SR_LANEID ;  /* 0x0000000000027919 */ /* 0x038ee20000000000 */
[----:B------:R-:W-:Y:S05]  /*0fa0*/  WARPSYNC.ALL ;  /* 0x0000000000007948 */ /* 0x000fea0003800000 */
[----:B------:R-:W-:Y:S01]  /*0fb0*/  NOP ;  /* 0x0000000000007918 */ /* 0x000fe20000000000 */
[----:B---3--:R-:W-:-:S05]  /*0fc0*/  IMAD.SHL.U32 R6, R2, 0x4, RZ ;  /* 0x0000000402067824 */ /* 0x008fca00078e00ff */
[----:B------:R-:W3:Y:S01]  /*0fd0*/  LDS R7, [R6+UR11] ;  /* 0x0000000b06077984 */ /* 0x000ee20008000800 */
[----:B------:R-:W-:-:S05]  /*0fe0*/  IADD3 R2, P1, PT, R6, UR34, RZ ;  /* 0x0000002206027c10 */ /* 0x000fca000ff3e0ff */
[----:B------:R-:W-:-:S05]  /*0ff0*/  IMAD.X R3, RZ, RZ, UR35, P1 ;  /* 0x00000023ff037e24 */ /* 0x000fca00088e06ff */
[----:B---3--:R3:W4:Y:S01]  /*1000*/  ATOMG.E.EXCH.STRONG.GPU PT, RZ, [R2], R7 ;  /* 0x0000000702ff73a8 */ /* 0x00872200041ee100 */
[----:B------:R-:W-:-:S04]  /*1010*/  DEPBAR {5,4,3,2,1,0} ;  /* 0x0000003f0000791a */ /* 0x000fc80000000000 */
[----:B------:R-:W5:Y:S02]  /*1020*/  CCTL.E.C.LDCU.IV.DEEP [UR34] ;  /* 0x0000000022007540 */ /* 0x000f640009c08000 */
[----:B-----5:R3:W-:Y:S01]  /*1030*/  UTMACCTL.IV [UR34] ;  /* 0x00000000220079b9 */ /* 0x0207e20008000000 */
[----:B------:R-:W-:Y:S01]  /*1040*/  NOP ;  /* 0x0000000000007918 */ /* 0x000fe20000000000 */
.L_x_34:
[----:B------:R-:W-:Y:S05]  /*1050*/  @P0 BRA `(.L_x_35) ;  /* 0x00000000000c0947 */ /* 0x000fea0003800000 */
[----:B------:R0:W-:Y:S01]  /*1060*/  UTMACMDFLUSH ;  /* 0x00000000000079b7 */ /* 0x0001e20000000000 */
[----:B------:R-:W-:Y:S05]  /*1070*/  @P0 BRA `(.L_x_35) ;  /* 0x0000000000040947 */ /* 0x000fea0003800000 */
[----:B------:R-:W-:-:S04]  /*1080*/  DEPBAR.LE SB0, 0x0 ;  /* 0x000080000000791a */ /* 0x000fc80000000000 */
.L_x_35:
[----:B------:R-:W-:Y:S05]  /*1090*/  WARPSYNC.ALL ;  /* 0x0000000000007948 */ /* 0x000fea0003800000 */
[----:B------:R-:W-:Y:S01]  /*10a0*/  NOP ;  /* 0x0000000000007918 */ /* 0x000fe20000000000 */
[----:B----4-:R-:W-:Y:S06]  /*10b0*/  BAR.SYNC.DEFER_BLOCKING 0x0 ;  /* 0x0000000000007b1d */ /* 0x010fec0000010000 */
[----:B------:R-:W-:Y:S02]  /*10c0*/  BSSY.RECONVERGENT B2, `(.L_x_36) ;  /* 0x000000b000027945 */ /* 0x000fe40003800200 */
[----:B------:R-:W-:Y:S06]  /*10d0*/  BAR.SYNC.DEFER_BLOCKING 0x0 ;  /* 0x0000000000007b1d */ /* 0x000fec0000010000 */
[----:B------:R4:W-:Y:S01]  /*10e0*/  @!P0 STS [R11], RZ ;  /* 0x000000ff0b008388 */ /* 0x0009e20000000800 */
[----:B------:R-:W-:Y:S01]  /*10f0*/  NOP ;  /* 0x0000000000007918 */ /* 0x000fe20000000000 */
[----:B------:R-:W-:Y:S05]  /*1100*/  @P3 BRA `(.L_x_37) ;  /* 0x0000000000183947 */ /* 0x000fea0003800000 */
[----:B---3-5:R-:W3:Y:S01]  /*1110*/  LDS R2, [UR11+0x8] ;  /* 0x0000080bff027984 */ /* 0x028ee20008000800 */
[----:B------:R-:W5:Y:S01]  /*1120*/  LDC.64 R6, c[0x0][0x390] ;  /* 0x0000e400ff067b82 */ /* 0x000f620000000a00 */
[----:B------:R-:W-:Y:S02]  /*1130*/  IMAD.MOV.U32 R3, RZ, RZ, 0x70 ;  /* 0x00000070ff037424 */ /* 0x000fe400078e00ff */
[----:B-----5:R5:W-:Y:S03]  /*1140*/  STS.64 [UR11], R6 ;  /* 0x00000006ff007988 */ /* 0x020be60008000a0b */
[----:B---3--:R-:W-:-:S05]  /*1150*/  LOP3.LUT R2, R2, 0x10, R3, 0xd8, !PT ;  /* 0x0000001002027812 */ /* 0x008fca00078ed803 */
[----:B------:R5:W-:Y:S02]  /*1160*/  STS [UR11+0x8], R2 ;  /* 0x00000802ff007988 */ /* 0x000be4000800080b */
.L_x_37:
[----:B---3--:R-:W-:Y:S05]  /*1170*/  BSYNC.RECONVERGENT B2 ;  /* 0x0000000000027941 */ /* 0x008fea0003800200 */
.L_x_36:
[----:B------:R-:W-:Y:S04]  /*1180*/  BSSY.RECONVERGENT B3, `(.L_x_38) ;  /* 0x0000011000037945 */ /* 0x000fe80003800200 */
[----:B------:R-:W-:Y:S04]  /*1190*/  BSSY.RELIABLE B2, `(.L_x_39) ;  /* 0x000000e000027945 */ /* 0x000fe80003800100 */
[----:B------:R-:W-:Y:S05]  /*11a0*/  @P3 BRA `(.L_x_40) ;  /* 0x0000000000243947 */ /* 0x000fea0003800000 */
[----:B-----5:R-:W3:Y:S01]  /*11b0*/  LDS R2, [UR11+0x34] ;  /* 0x0000340bff027984 */ /* 0x020ee20008000800 */
[----:B------:R-:W-:-:S05]  /*11c0*/  IMAD.MOV.U32 R3, RZ, RZ, 0x3f000000 ;  /* 0x3f000000ff037424 */ /* 0x000fca00078e00ff */
[----:B---3--:R-:W-:-:S05]  /*11d0*/  LOP3.LUT R2, R2, 0xff000000, R3, 0xb8, !PT ;  /* 0xff00000002027812 */ /* 0x008fca00078eb803 */
[----:B------:R3:W-:Y:S01]  /*11e0*/  STS [UR11+0x34], R2 ;  /* 0x00003402ff007988 */ /* 0x0007e2000800080b */
[----:B------:R-:W-:Y:S05]  /*11f0*/  @P3 BRA `(.L_x_41) ;  /* 0x00000000001c3947 */ /* 0x000fea0003800000 */
[----:B---3--:R-:W3:Y:S01]  /*1200*/  LDS R2, [UR11+0x38] ;  /* 0x0000380bff027984 */ /* 0x008ee20008000800 */
[----:B------:R-:W-:-:S05]  /*1210*/  IMAD.MOV.U32 R3, RZ, RZ, 0x3f ;  /* 0x0000003fff037424 */ /* 0x000fca00078e00ff */
[----:B---3--:R-:W-:-:S05]  /*1220*/  LOP3.LUT R2, R2, 0xff, R3, 0xb8, !PT ;  /* 0x000000ff02027812 */ /* 0x008fca00078eb803 */
[----:B------:R3:W-:Y:S02]  /*1230*/  STS [UR11+0x38], R2 ;  /* 0x00003802ff007988 */ /* 0x0007e4000800080b */
.L_x_40:
[----:B------:R-:W-:Y:S05]  /*1240*/  @P3 BREAK.RELIABLE B2 ;  /* 0x0000000000023942 */ /* 0x000fea0003800100 */
[----:B------:R-:W-:Y:S05]  /*1250*/  @P3 BRA `(.L_x_42) ;  /* 0x00000000000c3947 */ /* 0x000fea0003800000 */
[----:B------:R2:W-:Y:S02]  /*1260*/  STS [UR11+0x20], R5 ;  /* 0x00002005ff007988 */ /* 0x0005e4000800080b */
.L_x_41:
[----:B------:R-:W-:Y:S05]  /*1270*/  BSYNC.RELIABLE B2 ;  /* 0x0000000000027941 */ /* 0x000fea0003800100 */
.L_x_39:
[----:B------:R2:W-:Y:S02]  /*1280*/  @!P3 STS [UR11+0x24], R4 ;  /* 0x00002404ff00b988 */ /* 0x0005e4000800080b */
.L_x_42:
[----:B------:R-:W-:Y:S05]  /*1290*/  BSYNC.RECONVERGENT B3 ;  /* 0x0000000000037941 */ /* 0x000fea0003800200 */
.L_x_38:
[----:B------:R-:W-:Y:S05]  /*12a0*/  WARPSYNC.ALL ;  /* 0x0000000000007948 */ /* 0x000fea0003800000 */
[----:B------:R-:W-:Y:S01]  /*12b0*/  NOP ;  /* 0x0000000000007918 */ /* 0x000fe20000000000 */
[----:B------:R-:W-:Y:S04]  /*12c0*/  BSSY.RECONVERGENT B3, `(.L_x_43) ;  /* 0x000000e000037945 */ /* 0x000fe80003800200 */
[----:B------:R-:W-:Y:S05]  /*12d0*/  @P3 BRA `(.L_x_44) ;  /* 0x0000000000303947 */ /* 0x000fea0003800000 */
[----:B------:R-:W2:Y:S02]  /*12e0*/  LDS R3, [UR11+0x34] ;  /* 0x0000340bff037984 */ /* 0x000ea40008000800 */
[----:B--2---:R-:W2:Y:S02]  /*12f0*/  LDC.64 R4, c[0x0][0x3b8] ;  /* 0x0000ee00ff047b82 */ /* 0x004ea40000000a00 */
[----:B---3-5:R-:W3:Y:S01]  /*1300*/  LDS R2, [UR11+0x1c] ;  /* 0x00001c0bff027984 */ /* 0x028ee20008000800 */
[C---:B--2---:R-:W-:Y:S01]  /*1310*/  SHF.L.U64.HI R5, R4.reuse, 0x1, R5 ;  /* 0x0000000104057819 */ /* 0x044fe20000010205 */
[----:B------:R-:W-:-:S03]  /*1320*/  IMAD.SHL.U32 R4, R4, 0x2, RZ ;  /* 0x0000000204047824 */ /* 0x000fc600078e00ff */
[--C-:B------:R-:W-:Y:S02]  /*1330*/  SHF.R.U32.HI R7, RZ, 0x4, R5.reuse ;  /* 0x00000004ff077819 */ /* 0x100fe40000011605 */
[----:B------:R-:W-:-:S05]  /*1340*/  SHF.R.U64 R4, R4, 0x4, R5 ;  /* 0x0000000404047819 */ /* 0x000fca0000001205 */
[----:B------:R2:W-:Y:S01]  /*1350*/  STS [UR11+0xc], R4 ;  /* 0x00000c04ff007988 */ /* 0x0005e2000800080b */
[----:B------:R-:W-:Y:S02]  /*1360*/  LOP3.LUT R3, R3, 0x7, RZ, 0xb8, !PT ;  /* 0x0000000703037812 */ /* 0x000fe400078eb8ff */
[----:B---3--:R-:W-:-:S03]  /*1370*/  LOP3.LUT R2, R2, 0xf, R7, 0xb8, !PT ;  /* 0x0000000f02027812 */ /* 0x008fc600078eb807 */
[----:B------:R2:W-:Y:S04]  /*1380*/  STS [UR11+0x34], R3 ;  /* 0x00003403ff007988 */ /* 0x0005e8000800080b */
[----:B------:R2:W-:Y:S02]  /*1390*/  STS [UR11+0x1c], R2 ;  /* 0x00001c02ff007988 */ /* 0x0005e4000800080b */
.L_x_44:
[----:B------:R-:W-:Y:S05]  /*13a0*/  BSYNC.RECONVERGENT B3 ;  /* 0x0000000000037941 */ /* 0x000fea0003800200 */
.L_x_43:
[----:B------:R-:W-:Y:S04]  /*13b0*/  BSSY.RECONVERGENT B4, `(.L_x_45) ;  /* 0x000001a000047945 */ /* 0x000fe80003800200 */
[----:B------:R-:W-:Y:S04]  /*13c0*/  BSSY.RELIABLE B3, `(.L_x_46) ;  /* 0x0000015000037945 */ /* 0x000fe80003800100 */
[----:B------:R-:W-:Y:S05]  /*13d0*/  @P3 BRA `(.L_x_47) ;  /* 0x0000000000203947 */ /* 0x000fea0003800000 */
[----:B--23-5:R-:W2:Y:S02]  /*13e0*/  LDS R2, [UR11+0x34] ;  /* 0x0000340bff027984 */ /* 0x02cea40008000800 */
[----:B--2---:R-:W-:-:S05]  /*13f0*/  LOP3.LUT R2, R2, 0x38, RZ, 0xb8, !PT ;  /* 0x0000003802027812 */ /* 0x004fca00078eb8ff */
[----:B------:R2:W-:Y:S01]  /*1400*/  STS [UR11+0x34], R2 ;  /* 0x00003402ff007988 */ /* 0x0005e2000800080b */
[----:B------:R-:W-:Y:S05]  /*1410*/  @P3 BRA `(.L_x_48) ;  /* 0x0000000000203947 */ /* 0x000fea0003800000 */
[----:B--2---:R-:W2:Y:S01]  /*1420*/  LDS R2, [UR11+0x8] ;  /* 0x0000080bff027984 */ /* 0x004ea20008000800 */
[----:B------:R-:W-:-:S05]  /*1430*/  IMAD.MOV.U32 R3, RZ, RZ, 0x780 ;  /* 0x00000780ff037424 */ /* 0x000fca00078e00ff */
[----:B--2---:R-:W-:-:S05]  /*1440*/  LOP3.LUT R2, R2, 0x500, R3, 0xd8, !PT ;  /* 0x0000050002027812 */ /* 0x004fca00078ed803 */
[----:B------:R2:W-:Y:S02]  /*1450*/  STS [UR11+0x8], R2 ;  /* 0x00000802ff007988 */ /* 0x0005e4000800080b */
.L_x_47:
[----:B------:R-:W-:Y:S05]  /*1460*/  @P3 BRA `(.L_x_49) ;  /* 0x0000000000283947 */ /* 0x000fea0003800000 */
[----:B--23-5:R-:W2:Y:S02]  /*1470*/  LDS R2, [UR11+0x8] ;  /* 0x0000080bff027984 */ /* 0x02cea40008000800 */
[----:B--2---:R-:W-:-:S05]  /*1480*/  LOP3.LUT R2, R2, 0x1800, RZ, 0xb8, !PT ;  /* 0x0000180002027812 */ /* 0x004fca00078eb8ff */
[----:B------:R3:W-:Y:S02]  /*1490*/  STS [UR11+0x8], R2 ;  /* 0x00000802ff007988 */ /* 0x0007e4000800080b */
.L_x_48:
[----:B------:R-:W-:Y:S05]  /*14a0*/  @P3 BREAK.RELIABLE B3 ;  /* 0x0000000000033942 */ /* 0x000fea0003800100 */
[----:B------:R-:W-:Y:S05]  /*14b0*/  @P3 BRA `(.L_x_50) ;  /* 0x0000000000243947 */ /* 0x000fea0003800000 */
[----:B--23--:R-:W2:Y:S01]  /*14c0*/  LDS R2, [UR11+0x8] ;  /* 0x0000080bff027984 */ /* 0x00cea20008000800 */
[----:B------:R-:W-:-:S05]  /*14d0*/  IMAD.MOV.U32 R3, RZ, RZ, 0x6000 ;  /* 0x00006000ff037424 */ /* 0x000fca00078e00ff */
[----:B--2---:R-:W-:-:S04]  /*14e0*/  LOP3.LUT R2, R2, 0x6000, R3, 0xd8, !PT ;  /* 0x0000600002027812 */ /* 0x004fc800078ed803 */
[----:B------:R-:W-:-:S05]  /*14f0*/  LOP3.LUT R2, R2, 0x400000, RZ, 0xb8, !PT ;  /* 0x0040000002027812 */ /* 0x000fca00078eb8ff */
[----:B------:R2:W-:Y:S02]  /*1500*/  STS [UR11+0x8], R2 ;  /* 0x00000802ff007988 */ /* 0x0005e4000800080b */
.L_x_49:
[----:B------:R-:W-:Y:S05]  /*1510*/  BSYNC.RELIABLE B3 ;  /* 0x0000000000037941 */ /* 0x000fea0003800100 */
.L_x_46:
[----:B--23-5:R-:W2:Y:S02]  /*1520*/  @!P3 LDS R2, [UR11+0x8] ;  /* 0x0000080bff02b984 */ /* 0x02cea40008000800 */
[----:B--2---:R-:W-:-:S05]  /*1530*/  @!P3 LOP3.LUT R2, R2, 0x8000, RZ, 0xb8, !PT ;  /* 0x000080000202b812 */ /* 0x004fca00078eb8ff */
[----:B------:R5:W-:Y:S02]  /*1540*/  @!P3 STS [UR11+0x8], R2 ;  /* 0x00000802ff00b988 */ /* 0x000be4000800080b */
.L_x_50:
[----:B------:R-:W-:Y:S05]  /*1550*/  BSYNC.RECONVERGENT B4 ;  /* 0x0000000000047941 */ /* 0x000fea0003800200 */
.L_x_45:
[----:B------:R-:W-:Y:S05]  /*1560*/  WARPSYNC.ALL ;  /* 0x0000000000007948 */ /* 0x000fea0003800000 */
[----:B------:R-:W-:Y:S01]  /*1570*/  NOP ;  /* 0x0000000000007918 */ /* 0x000fe20000000000 */
[----:B------:R-:W-:-:S04]  /*1580*/  UIADD3 UR4, UPT, UPT, UR4, 0x100, URZ ;  /* 0x0000010004047890 */ /* 0x000fc8000fffe0ff */
[----:B------:R-:W-:-:S04]  /*1590*/  UIADD3 UR12, UP0, UPT, UR4, UR12, URZ ;  /* 0x0000000c040c7290 */ /* 0x000fc8000ff1e0ff */
[----:B------:R-:W-:Y:S01]  /*15a0*/  ULEA.HI.X.SX32 UR13, UR4, UR13, 0x1, UP0 ;  /* 0x0000000d040d7291 */ /* 0x000fe200080f0eff */
[----:B------:R-:W-:Y:S11]  /*15b0*/  @P0 BRA `(.L_x_51) ;  /* 0x0000000000300947 */ /* 0x000ff60003800000 */
[----:B--23-5:R-:W2:Y:S01]  /*15c0*/  S2R R2, SR_LANEID ;  /* 0x0000000000027919 */ /* 0x02cea20000000000 */
[----:B------:R-:W-:Y:S05]  /*15d0*/  WARPSYNC.ALL ;  /* 0x0000000000007948 */ /* 0x000fea0003800000 */
[----:B------:R-:W-:Y:S01]  /*15e0*/  NOP ;  /* 0x0000000000007918 */ /* 0x000fe20000000000 */
[----:B--2---:R-:W-:-:S05]  /*15f0*/  IMAD.SHL.U32 R4, R2, 0x4, RZ ;  /* 0x0000000402047824 */ /* 0x004fca00078e00ff */
[----:B------:R-:W2:Y:S01]  /*1600*/  LDS R5, [R4+UR11] ;  /* 0x0000000b04057984 */ /* 0x000ea20008000800 */
[----:B------:R-:W-:-:S05]  /*1610*/  IADD3 R2, P1, PT, R4, UR12, RZ ;  /* 0x0000000c04027c10 */ /* 0x000fca000ff3e0ff */
[----:B------:R-:W-:-:S05]  /*1620*/  IMAD.X R3, RZ, RZ, UR13, P1 ;  /* 0x0000000dff037e24 */ /* 0x000fca00088e06ff */
[----:B--2---:R2:W3:Y:S01]  /*1630*/  ATOMG.E.EXCH.STRONG.GPU PT, RZ, [R2], R5 ;  /* 0x0000000502ff73a8 */ /* 0x0044e200041ee100 */
[----:B------:R-:W-:-:S04]  /*1640*/  DEPBAR {5,4,3,2,1,0} ;  /* 0x0000003f0000791a */ /* 0x000fc80000000000 */
[----:B------:R-:W5:Y:S02]  /*1650*/  CCTL.E.C.LDCU.IV.DEEP [UR12] ;  /* 0x000000000c007540 */ /* 0x000f640009c08000 */
[----:B-----5:R2:W-:Y:S01]  /*1660*/  UTMACCTL.IV [UR12] ;  /* 0x000000000c0079b9 */ /* 0x0205e20008000000 */
[----:B------:R-:W-:Y:S01]  /*1670*/  NOP ;  /* 0x0000000000007918 */ /* 0x000fe20000000000 */
.L_x_51:
[----:B------:R-:W-:Y:S05]  /*1680*/  @P0 BRA `(.L_x_52) ;  /* 0x00000000000c0947 */ /* 0x000fea0003800000 */
[----:B------:R0:W-:Y:S01]  /*1690*/  UTMACMDFLUSH ;  /* 0x00000000000079b7 */ /* 0x0001e20000000000 */
[----:B------:R-:W-:Y:S05]  /*16a0*/  @P0 BRA `(.L_x_52) ;  /* 0x0000000000040947 */ /* 0x000fea0003800000 */
[----:B------:R-:W-:-:S04]  /*16b0*/  DEPBAR.LE SB0, 0x0 ;  /* 0x000080000000791a */ /* 0x000fc80000000000 */
.L_x_52:
[----:B------:R-:W-:Y:S05]  /*16c0*/  WARPSYNC.ALL ;  /* 0x0000000000007948 */ /* 0x000fea0003800000 */
[----:B------:R-:W-:Y:S01]  /*16d0*/  NOP ;  /* 0x0000000000007918 */ /* 0x000fe20000000000 */
[----:B---3--:R-:W-:Y:S01]  /*16e0*/  BAR.SYNC.DEFER_BLOCKING 0x0 ;  /* 0x0000000000007b1d */ /* 0x008fe20000010000 */
[----:B--2--5:R-:W-:Y:S01]  /*16f0*/  SHF.R.U32.HI R2, RZ, 0x5, R0 ;  /* 0x00000005ff027819 */ /* 0x024fe20000011600 */
[----:B------:R-:W-:-:S03]  /*1700*/  USHF.L.U32 UR14, UR14, 0x8, URZ ;  /* 0x000000080e0e7899 */ /* 0x000fc600080006ff */
[----:B------:R-:W-:Y:S01]  /*1710*/  R2UR UR15, R2 ;  /* 0x00000000020f72ca */ /* 0x000fe200000e0000 */
[----:B------:R-:W-:Y:S01]  /*1720*/  VOTEU.ALL UP0, P3 ;  /* 0x0000000000ff7886 */ /* 0x000fe20001800000 */
[----:B------:R-:W-:Y:S01]  /*1730*/  UMOV UR4, 0x1 ;  /* 0x0000000100047882 */ /* 0x000fe20000000000 */
[----:B------:R-:W-:Y:S01]  /*1740*/  VOTEU.ALL UP1, P3 ;  /* 0x0000000000ff7886 */ /* 0x000fe20001820000 */
[----:B------:R-:W-:Y:S02]  /*1750*/  BSSY.RECONVERGENT B4, `(.L_x_53) ;  /* 0x0000018000047945 */ /* 0x000fe40003800200 */
[----:B------:R-:W-:-:S04]  /*1760*/  @!UP0 UIADD3 UR6, UPT, UPT, -UR4, 0x100000, URZ ;  /* 0x0010000004068890 */ /* 0x000fc8000fffe1ff */
[----:B------:R-:W-:Y:S02]  /*1770*/  @!UP0 USHF.L.U32 UR7, UR6, 0xb, URZ ;  /* 0x0000000b06078899 */ /* 0x000fe400080006ff */
[----:B------:R-:W-:Y:S02]  /*1780*/  @!UP0 USHF.L.U32 UR6, UR6, 0x1, URZ ;  /* 0x0000000106068899 */ /* 0x000fe400080006ff */
[----:B------:R-:W-:-:S04]  /*1790*/  @!UP0 UIADD3 UR4, UPT, UPT, -UR4, 0x100000, URZ ;  /* 0x0010000004048890 */ /* 0x000fc8000fffe1ff */
[----:B------:R-:W-:Y:S02]  /*17a0*/  @!UP0 USHF.L.U32 UR5, UR4, 0xb, URZ ;  /* 0x0000000b04058899 */ /* 0x000fe400080006ff */
[----:B------:R-:W-:Y:S01]  /*17b0*/  @!UP0 USHF.L.U32 UR4, UR4, 0x1, URZ ;  /* 0x0000000104048899 */ /* 0x000fe200080006ff */
[----:B------:R-:W-:Y:S01]  /*17c0*/  VOTEU.ALL UP0, P3 ;  /* 0x0000000000ff7886 */ /* 0x000fe20001800000 */
[----:B------:R-:W2:Y:S04]  /*17d0*/  FENCE.VIEW.ASYNC.S ;  /* 0x00000000000073c6 */ /* 0x000ea80000000000 */
[----:B--2---:R2:W3:Y:S06]  /*17e0*/  @!UP0 SYNCS.EXCH.64 URZ, [UR11+0x50000], UR6 ;  /* 0x050000060bff85b2 */ /* 0x0044ec0008000100 */
[----:B------:R2:W3:Y:S02]  /*17f0*/  @!UP1 SYNCS.EXCH.64 URZ, [UR11+0x50020], UR4 ;  /* 0x050020040bff95b2 */ /* 0x0004e40008000100 */
[----:B---3--:R-:W-:Y:S06]  /*1800*/  BAR.SYNC.DEFER_BLOCKING 0x0 ;  /* 0x0000000000007b1d */ /* 0x008fec0000010000 */
[----:B------:R-:W-:Y:S05]  /*1810*/  @P3 BRA `(.L_x_54) ;  /* 0x00000000002c3947 */ /* 0x000fea0003800000 */
[----:B--2---:R-:W-:Y:S02]  /*1820*/  UMOV UR4, 0x1 ;  /* 0x0000000100047882 */ /* 0x004fe40000000000 */
[----:B------:R-:W-:-:S04]  /*1830*/  UIADD3 UR6, UPT, UPT, -UR4, 0x100000, URZ ;  /* 0x0010000004067890 */ /* 0x000fc8000fffe1ff */
[----:B------:R-:W-:Y:S02]  /*1840*/  USHF.L.U32 UR7, UR6, 0xb, URZ ;  /* 0x0000000b06077899 */ /* 0x000fe400080006ff */
[----:B------:R-:W-:Y:S02]  /*1850*/  USHF.L.U32 UR6, UR6, 0x1, URZ ;  /* 0x0000000106067899 */ /* 0x000fe400080006ff */
[----:B------:R-:W-:-:S04]  /*1860*/  UIADD3 UR4, UPT, UPT, -UR4, 0x100000, URZ ;  /* 0x0010000004047890 */ /* 0x000fc8000fffe1ff */
[----:B------:R-:W-:Y:S02]  /*1870*/  USHF.L.U32 UR5, UR4, 0xb, URZ ;  /* 0x0000000b04057899 */ /* 0x000fe400080006ff */
[----:B------:R-:W-:Y:S01]  /*1880*/  USHF.L.U32 UR4, UR4, 0x1, URZ ;  /* 0x0000000104047899 */ /* 0x000fe200080006ff */
[----:B------:R-:W2:Y:S03]  /*1890*/  FENCE.VIEW.ASYNC.S ;  /* 0x00000000000073c6 */ /* 0x000ea60000000000 */
[----:B--2---:R3:W5:Y:S08]  /*18a0*/  SYNCS.EXCH.64 URZ, [UR11+0x50008], UR6 ;  /* 0x050008060bff75b2 */ /* 0x0047700008000100 */
[----:B------:R3:W2:Y:S02]  /*18b0*/  SYNCS.EXCH.64 URZ, [UR11+0x50028], UR4 ;  /* 0x050028040bff75b2 */ /* 0x0006a40008000100 */
[----:B---3--:R-:W-:Y:S01]  /*18c0*/  NOP ;  /* 0x0000000000007918 */ /* 0x008fe20000000000 */
.L_x_54:
[----:B--2---:R-:W-:Y:S05]  /*18d0*/  BSYNC.RECONVERGENT B4 ;  /* 0x0000000000047941 */ /* 0x004fea0003800200 */
.L_x_53:
[----:B-----5:R-:W-:Y:S06]  /*18e0*/  BAR.SYNC.DEFER_BLOCKING 0x0 ;  /* 0x0000000000007b1d */ /* 0x020fec0000010000 */
[----:B------:R-:W-:Y:S04]  /*18f0*/  BSSY.RECONVERGENT B4, `(.L_x_55) ;  /* 0x000000d000047945 */ /* 0x000fe80003800200 */
[----:B------:R-:W-:Y:S05]  /*1900*/  @P3 BRA `(.L_x_56) ;  /* 0x00000000002c3947 */ /* 0x000fea0003800000 */
[----:B------:R-:W-:Y:S02]  /*1910*/  UMOV UR4, 0x1 ;  /* 0x0000000100047882 */ /* 0x000fe40000000000 */
[----:B------:R-:W-:-:S04]  /*1920*/  UIADD3 UR6, UPT, UPT, -UR4, 0x100000, URZ ;  /* 0x0010000004067890 */ /* 0x000fc8000fffe1ff */
[----:B------:R-:W-:Y:S02]  /*1930*/  USHF.L.U32 UR7, UR6, 0xb, URZ ;  /* 0x0000000b06077899 */ /* 0x000fe400080006ff */
[----:B------:R-:W-:Y:S02]  /*1940*/  USHF.L.U32 UR6, UR6, 0x1, URZ ;  /* 0x0000000106067899 */ /* 0x000fe400080006ff */
[----:B------:R-:W-:-:S04]  /*1950*/  UIADD3 UR4, UPT, UPT, -UR4, 0x100000, URZ ;  /* 0x0010000004047890 */ /* 0x000fc8000fffe1ff */
[----:B------:R-:W-:Y:S02]  /*1960*/  USHF.L.U32 UR5, UR4, 0xb, URZ ;  /* 0x0000000b04057899 */ /* 0x000fe400080006ff */
[----:B------:R-:W-:Y:S01]  /*1970*/  USHF.L.U32 UR4, UR4, 0x1, URZ ;  /* 0x0000000104047899 */ /* 0x000fe200080006ff */
[----:B------:R-:W2:Y:S03]  /*1980*/  FENCE.VIEW.ASYNC.S ;  /* 0x00000000000073c6 */ /* 0x000ea60000000000 */
[----:B--2---:R2:W3:Y:S08]  /*1990*/  SYNCS.EXCH.64 URZ, [UR11+0x50010], UR6 ;  /* 0x050010060bff75b2 */ /* 0x0044f00008000100 */
[----:B------:R2:W5:Y:S01]  /*19a0*/  SYNCS.EXCH.64 URZ, [UR11+0x50030], UR4 ;  /* 0x050030040bff75b2 */ /* 0x0005620008000100 */
[----:B------:R-:W-:Y:S01]  /*19b0*/  NOP ;  /* 0x0000000000007918 */ /* 0x000fe20000000000 */
.L_x_56:
[----:B--2---:R-:W-:Y:S05]  /*19c0*/  BSYNC.RECONVERGENT B4 ;  /* 0x0000000000047941 */ /* 0x004fea0003800200 */
.L_x_55:
[----:B---3-5:R-:W-:Y:S01]  /*19d0*/  BAR.SYNC.DEFER_BLOCKING 0x0 ;  /* 0x0000000000007b1d */ /* 0x028fe20000010000 */
[----:B------:R-:W-:Y:S01]  /*19e0*/  UIADD3 UR6, UPT, UPT, UR11, 0x50020, URZ ;  /* 0x000500200b067890 */ /* 0x000fe2000fffe0ff */
[----:B------:R-:W-:Y:S01]  /*19f0*/  ISETP.GE.AND P0, PT, R10, 0x1, PT ;  /* 0x000000010a00780c */ /* 0x000fe20003f06270 */
[----:B------:R-:W-:-:S03]  /*1a00*/  USHF.L.U32 UR7, UR16, 0x6, URZ ;  /* 0x0000000610077899 */ /* 0x000fc600080006ff */
        /* <DEDUP_REMOVED lines=13> */
.L_x_58:
[----:B--2---:R-:W-:Y:S05]  /*1ae0*/  BSYNC.RECONVERGENT B4 ;  /* 0x0000000000047941 */ /* 0x004fea0003800200 */
.L_x_57:
[----:B------:R-:W-:Y:S05]  /*1af0*/  @!P0 BRA `(.L_x_59) ;  /* 0x0000000c00648947 */ /* 0x000fea0003800000 */
[----:B---3-5:R-:W-:Y:S01]  /*1b00*/  BAR.SYNC.DEFER_BLOCKING 0x0 ;  /* 0x0000000000007b1d */ /* 0x028fe20000010000 */
[----:B------:R-:W-:Y:S01]  /*1b10*/  ELECT P1, URZ, PT ;  /* 0x0000000000ff782f */ /* 0x000fe20003820000 */
[----:B------:R-:W-:Y:S01]  /*1b20*/  @!P3 IMAD.MOV.U32 R2, RZ, RZ, 0x14000 ;  /* 0x00014000ff02b424 */ /* 0x000fe200078e00ff */
[----:B------:R-:W-:Y:S02]  /*1b30*/  ULOP3.LUT UR4, UR15, 0x1, URZ, 0xc0, !UPT ;  /* 0x000000010f047892 */ /* 0x000fe4000f8ec0ff */
[----:B------:R-:W-:Y:S01]  /*1b40*/  ISETP.LT.U32.AND P1, PT, R68, 0x40, P1 ;  /* 0x000000404400780c */ /* 0x000fe20000f21070 */
[----:B------:R-:W-:Y:S01]  /*1b50*/  UMOV UR23, UR7 ;  /* 0x0000000700177c82 */ /* 0x000fe20008000000 */
[----:B------:R-:W-:Y:S02]  /*1b60*/  ULEA UR5, UR4, UR11, 0xd ;  /* 0x0000000b04057291 */ /* 0x000fe4000f8e68ff */
[----:B------:R-:W-:Y:S01]  /*1b70*/  USHF.L.U32 UR22, UR4, 0x6, URZ ;  /* 0x0000000604167899 */ /* 0x000fe200080006ff */
[----:B------:R-:W-:Y:S01]  /*1b80*/  ELECT P0, URZ, PT ;  /* 0x0000000000ff782f */ /* 0x000fe20003800000 */
[----:B------:R-:W-:-:S03]  /*1b90*/  ULOP3.LUT UR16, UR15, 0x3, URZ, 0xc0, !UPT ;  /* 0x000000030f107892 */ /* 0x000fc6000f8ec0ff */
[----:B------:R-:W-:Y:S01]  /*1ba0*/  ISETP.LT.U32.AND P0, PT, R68, 0x80, P0 ;  /* 0x000000804400780c */ /* 0x000fe20000701070 */
[----:B------:R-:W-:-:S03]  /*1bb0*/  ULEA UR24, UR16, UR11, 0xe ;  /* 0x0000000b10187291 */ /* 0x000fc6000f8e70ff */
[----:B------:R-:W-:Y:S01]  /*1bc0*/  VOTEU.ANY UP0, P1 ;  /* 0x0000000000ff7886 */ /* 0x000fe20000800100 */
[----:B------:R-:W-:Y:S01]  /*1bd0*/  ULEA UR26, UR16, UR14, 0x6 ;  /* 0x0000000e101a7291 */ /* 0x000fe2000f8e30ff */
[----:B------:R2:W-:Y:S03]  /*1be0*/  @!P3 SYNCS.ARRIVE.TRANS64 RZ, [UR11+0x50000], R2 ;  /* 0x05000002ffffb9a7 */ /* 0x0005e6000800000b */
[----:B------:R-:W-:Y:S02]  /*1bf0*/  @UP0 UIADD3 UR20, UPT, UPT, UR5, 0x40000, URZ ;  /* 0x0004000005140890 */ /* 0x000fe4000fffe0ff */
[----:B------:R-:W-:Y:S01]  /*1c00*/  @UP0 UIADD3 UR21, UPT, UPT, UR11, 0x50000, URZ ;  /* 0x000500000b150890 */ /* 0x000fe2000fffe0ff */
[----:B------:R-:W-:Y:S01]  /*1c10*/  VOTEU.ANY UP0, P1 ;  /* 0x0000000000ff7886 */ /* 0x000fe20000800100 */
[----:B------:R-:W-:Y:S06]  /*1c20*/  BAR.SYNC.DEFER_BLOCKING 0x0 ;  /* 0x0000000000007b1d */ /* 0x000fec0000010000 */
[----:B------:R-:W-:Y:S01]  /*1c30*/  VOTEU.ANY UP1, P0 ;  /* 0x0000000000ff7886 */ /* 0x000fe20000020100 */
[----:B------:R-:W-:-:S04]  /*1c40*/  VOTEU.ANY UP2, P0 ;  /* 0x0000000000ff7886 */ /* 0x000fc80000040100 */
[----:B------:R-:W-:Y:S01]  /*1c50*/  @UP1 UIADD3 UR25, UPT, UPT, UR11, 0x50000, URZ ;  /* 0x000500000b191890 */ /* 0x000fe2000fffe0ff */
[----:B------:R-:W-:Y:S01]  /*1c60*/  @UP1 UMOV UR27, URZ ;  /* 0x000000ff001b1c82 */ /* 0x000fe20008000000 */
[----:B------:R2:W-:Y:S01]  /*1c70*/  @UP0 UTMALDG.2D [UR20], [UR8] ;  /* 0x00000014080005b4 */ /* 0x0005e20008008000 */
[----:B------:R-:W-:Y:S01]  /*1c80*/  UISETP.NE.U32.AND UP0, UPT, UR15, URZ, UPT ;  /* 0x000000ff0f00728c */ /* 0x000fe2000bf05070 */
[----:B------:R3:W-:Y:S06]  /*1c90*/  MEMBAR.ALL.CTA ;  /* 0x0000000000007992 */ /* 0x0007ec0000008000 */
[----:B---3--:R-:W3:Y:S02]  /*1ca0*/  FENCE.VIEW.ASYNC.S ;  /* 0x00000000000073c6 */ /* 0x008ee40000000000 */
[----:B---3--:R-:W-:Y:S06]  /*1cb0*/  BAR.SYNC.DEFER_BLOCKING 0x0 ;  /* 0x0000000000007b1d */ /* 0x008fec0000010000 */
[----:B------:R2:W-:Y:S02]  /*1cc0*/  @UP2 UTMALDG.2D [UR24], [UR34] ;  /* 0x00000018220025b4 */ /* 0x0005e40008008000 */
[----:B------:R-:W-:Y:S06]  /*1cd0*/  BAR.SYNC.DEFER_BLOCKING 0x0 ;  /* 0x0000000000007b1d */ /* 0x000fec0000010000 */
[----:B------:R-:W3:Y:S02]  /*1ce0*/  SYNCS.PHASECHK.TRANS64.TRYWAIT P0, [UR11+0x50000], RZ ;  /* 0x050000ffff0075a7 */ /* 0x000ee4000800110b */
[----:B--23--:R-:W-:Y:S05]  /*1cf0*/  @!P0 BRA `(.L_x_60) ;  /* 0x00000014002c8947 */ /* 0x00cfea0003800000 */
.L_x_78:
[----:B------:R-:W-:Y:S05]  /*1d00*/  BRA.U UP0, `(.L_x_61) ;  /* 0x0000000100cc7547 */ /* 0x000fea000b800000 */
[----:B------:R-:W-:Y:S02]  /*1d10*/  USHF.R.U32.HI UR18, URZ, 0x4, UR11 ;  /* 0x00000004ff127899 */ /* 0x000fe4000801160b */
[----:B------:R-:W-:Y:S02]  /*1d20*/  UIADD3 UR16, UPT, UPT, UR11, 0x40000, URZ ;  /* 0x000400000b107890 */ /* 0x000fe4000fffe0ff */
[----:B------:R-:W-:Y:S02]  /*1d30*/  USGXT.U32 UR18, UR18, 0xe ;  /* 0x0000000e1212789a */ /* 0x000fe40008000000 */
[----:B------:R-:W-:Y:S02]  /*1d40*/  USHF.R.U32.HI UR16, URZ, 0x4, UR16 ;  /* 0x00000004ff107899 */ /* 0x000fe40008011610 */
[----:B------:R-:W-:Y:S02]  /*1d50*/  UIADD3 UR26, UP0, UPT, UR18, 0x4000080, URZ ;  /* 0x04000080121a7890 */ /* 0x000fe4000ff1e0ff */
[----:B------:R-:W-:Y:S01]  /*1d60*/  USGXT.U32 UR16, UR16, 0xe ;  /* 0x0000000e1010789a */ /* 0x000fe20008000000 */
[----:B------:R-:W-:Y:S01]  /*1d70*/  UMOV UR5, URZ ;  /* 0x000000ff00057c82 */ /* 0x000fe20008000000 */
[----:B------:R-:W-:Y:S01]  /*1d80*/  UMOV UR4, URZ ;  /* 0x000000ff00047c82 */ /* 0x000fe20008000000 */
[----:B------:R-:W-:-:S02]  /*1d90*/  UIADD3.X UR27, UPT, UPT, UR5, 0x40004040, URZ, UP0, !UPT ;  /* 0x40004040051b7890 */ /* 0x000fc400087fe4ff */
[----:B------:R-:W-:Y:S02]  /*1da0*/  UIADD3 UR54, UP0, UPT, UR16, 0x2, URZ ;  /* 0x0000000210367890 */ /* 0x000fe4000ff1e0ff */
[----:B------:R-:W-:Y:S02]  /*1db0*/  ULOP3.LUT UR18, UR18, 0x4000000, URZ, 0xfc, !UPT ;  /* 0x0400000012127892 */ /* 0x000fe4000f8efcff */
[----:B------:R-:W-:Y:S02]  /*1dc0*/  UIADD3.X UR55, UPT, UPT, UR4, 0x40004040, URZ, UP0, !UPT ;  /* 0x4000404004377890 */ /* 0x000fe400087fe4ff */
[----:B------:R-:W-:Y:S02]  /*1dd0*/  UIADD3.64 UR30, UPT, UPT, UR26, 0x80, URZ ;  /* 0x000000801a1e7897 */ /* 0x000fe4000fffe0ff */
[----:B------:R-:W-:Y:S02]  /*1de0*/  UIADD3.64 UR4, UPT, UPT, UR54, 0x2, URZ ;  /* 0x0000000236047897 */ /* 0x000fe4000fffe0ff */
[----:B------:R-:W-:-:S02]  /*1df0*/  UIADD3.64 UR36, UPT, UPT, UR26, 0x100, URZ ;  /* 0x000001001a247897 */ /* 0x000fc4000fffe0ff */
[----:B------:R-:W-:Y:S02]  /*1e00*/  UIADD3.64 UR32, UPT, UPT, UR54, 0x4, URZ ;  /* 0x0000000436207897 */ /* 0x000fe4000fffe0ff */
[----:B------:R-:W-:Y:S02]  /*1e10*/  UIADD3.64 UR40, UPT, UPT, UR26, 0x180, URZ ;  /* 0x000001801a287897 */ /* 0x000fe4000fffe0ff */
[----:B------:R-:W-:Y:S02]  /*1e20*/  UIADD3.64 UR38, UPT, UPT, UR54, 0x1fe, URZ ;  /* 0x000001fe36267897 */ /* 0x000fe4000fffe0ff */
[----:B------:R-:W-:Y:S02]  /*1e30*/  UIADD3.64 UR44, UPT, UPT, UR26, 0x200, URZ ;  /* 0x000002001a2c7897 */ /* 0x000fe4000fffe0ff */
[----:B------:R-:W-:Y:S02]  /*1e40*/  UIADD3.64 UR42, UPT, UPT, UR54, 0x200, URZ ;  /* 0x00000200362a7897 */ /* 0x000fe4000fffe0ff */
[----:B------:R-:W-:-:S02]  /*1e50*/  UIADD3.64 UR48, UPT, UPT, UR26, 0x280, URZ ;  /* 0x000002801a307897 */ /* 0x000fc4000fffe0ff */
[----:B------:R-:W-:Y:S01]  /*1e60*/  UIADD3.64 UR46, UPT, UPT, UR54, 0x202, URZ ;  /* 0x00000202362e7897 */ /* 0x000fe2000fffe0ff */
[----:B------:R-:W-:Y:S01]  /*1e70*/  UMOV UR20, 0x0 ;  /* 0x0000000000147882 */ /* 0x000fe20000000000 */
[----:B------:R-:W-:Y:S01]  /*1e80*/  UMOV UR21, 0x4410490 ;  /* 0x0441049000157882 */ /* 0x000fe20000000000 */
[----:B------:R-:W-:Y:S01]  /*1e90*/  UIADD3.64 UR52, UPT, UPT, UR26, 0x300, URZ ;  /* 0x000003001a347897 */ /* 0x000fe2000fffe0ff */
[----:B------:R-:W-:Y:S01]  /*1ea0*/  UMOV UR17, 0x40004040 ;  /* 0x4000404000117882 */ /* 0x000fe20000000000 */
[----:B------:R-:W-:Y:S01]  /*1eb0*/  UIADD3.64 UR50, UPT, UPT, UR54, 0x204, URZ ;  /* 0x0000020436327897 */ /* 0x000fe2000fffe0ff */
[----:B------:R-:W-:Y:S01]  /*1ec0*/  UMOV UR19, 0x40004040 ;  /* 0x4000404000137882 */ /* 0x000fe20000000000 */
[----:B------:R-:W-:Y:S01]  /*1ed0*/  UMOV UR22, 0x0 ;  /* 0x0000000000167882 */ /* 0x000fe20000000000 */
[----:B------:R-:W-:Y:S01]  /*1ee0*/  UMOV UR23, 0x4410490 ;  /* 0x0441049000177882 */ /* 0x000fe20000000000 */
[----:B------:R-:W-:Y:S01]  /*1ef0*/  UMOV UR24, 0x0 ;  /* 0x0000000000187882 */ /* 0x000fe20000000000 */
[----:B------:R-:W-:Y:S01]  /*1f00*/  UMOV UR25, 0x4410490 ;  /* 0x0441049000197882 */ /* 0x000fe20000000000 */
[----:B------:R2:W-:Y:S01]  /*1f10*/  UTCHMMA gdesc[UR16], gdesc[UR18], tmem[UR10], tmem[UR20], idesc[UR21], !UPT ;  /* 0x00ff1412100075ea */ /* 0x0005e2000f80000a */
[----:B------:R-:W-:Y:S01]  /*1f20*/  UMOV UR28, 0x0 ;  /* 0x00000000001c7882 */ /* 0x000fe20000000000 */
[----:B------:R-:W-:Y:S01]  /*1f30*/  UMOV UR29, 0x4410490 ;  /* 0x04410490001d7882 */ /* 0x000fe20000000000 */
[----:B------:R2:W-:Y:S01]  /*1f40*/  UTCHMMA gdesc[UR54], gdesc[UR26], tmem[UR10], tmem[UR22], idesc[UR23], UPT ;  /* 0x00ff161a360075ea */ /* 0x0005e2000b80000a */
        /* <DEDUP_REMOVED lines=12> */
[----:B------:R2:W-:Y:S01]  /*2010*/  UTCHMMA gdesc[UR46], gdesc[UR48], tmem[UR10], tmem[UR60], idesc[UR61], UPT ;  /* 0x00ff3c302e0075ea */ /* 0x0005e2000b80000a */
[----:B------:R2:W-:Y:S01]  /*2020*/  UTCHMMA gdesc[UR50], gdesc[UR52], tmem[UR10], tmem[UR62], idesc[UR63], UPT ;  /* 0x00ff3e34320075ea */ /* 0x0005e2000b80000a */
[----:B------:R-:W-:Y:S01]  /*2030*/  NOP ;  /* 0x0000000000007918 */ /* 0x000fe20000000000 */
.L_x_61:
[----:B------:R-:W-:Y:S01]  /*2040*/  ELECT P0, URZ, PT ;  /* 0x0000000000ff782f */ /* 0x000fe20003800000 */
[----:B--2---:R-:W-:Y:S01]  /*2050*/  UMOV UR4, UR6 ;  /* 0x0000000600047c82 */ /* 0x004fe20008000000 */
[----:B------:R-:W-:Y:S02]  /*2060*/  UMOV UR5, URZ ;  /* 0x000000ff00057c82 */ /* 0x000fe40008000000 */
[----:B------:R-:W-:-:S13]  /*2070*/  ISETP.LT.U32.AND P0, PT, R68, 0x20, P0 ;  /* 0x000000204400780c */ /* 0x000fda0000701070 */
[----:B------:R-:W-:Y:S01]  /*2080*/  VOTEU.ANY UP0, P0 ;  /* 0x0000000000ff7886 */ /* 0x000fe20000000100 */
[----:B------:R-:W-:Y:S01]  /*2090*/  VOTEU.ANY UP1, P0 ;  /* 0x0000000000ff7886 */ /* 0x000fe20000020100 */
[----:B------:R-:W-:-:S03]  /*20a0*/  ISETP.GE.U32.AND P0, PT, R10, 0x81, PT ;  /* 0x000000810a00780c */ /* 0x000fc60003f06070 */
[----:B------:R-:W-:Y:S02]  /*20b0*/  @UP0 UMOV UR4, UR4 ;  /* 0x0000000400040c82 */ /* 0x000fe40008000000 */
[----:B------:R2:W-:Y:S01]  /*20c0*/  @UP1 UTCBAR [UR4], URZ ;  /* 0x000000ff040013e9 */ /* 0x0005e200080000ff */
[----:B------:R-:W-:Y:S06]  /*20d0*/  BAR.SYNC.DEFER_BLOCKING 0x0 ;  /* 0x0000000000007b1d */ /* 0x000fec0000010000 */
[----:B------:R-:W3:Y:S02]  /*20e0*/  SYNCS.PHASECHK.TRANS64.TRYWAIT P1, [UR11+0x50020], RZ ;  /* 0x050020ffff0075a7 */ /* 0x000ee4000802110b */
[----:B--23--:R-:W-:Y:S05]  /*20f0*/  @!P1 BRA `(.L_x_62) ;  /* 0x0000001000389947 */ /* 0x00cfea0003800000 */
.L_x_79:
[----:B------:R-:W-:Y:S01]  /*2100*/  IMAD.MOV.U32 R2, RZ, RZ, RZ ;  /* 0x000000ffff027224 */ /* 0x000fe200078e00ff */
[----:B------:R-:W-:Y:S06]  /*2110*/  @!P0 BRA `(.L_x_59) ;  /* 0x0000000400dc8947 */ /* 0x000fec0003800000 */
[----:B------:R-:W2:Y:S01]  /*2120*/  LDCU UR36, c[0x0][0x3a0] ;  /* 0x00007400ff2477ac */ /* 0x000ea20008000800 */
[----:B------:R-:W-:Y:S01]  /*2130*/  UMOV UR16, 0x1 ;  /* 0x0000000100107882 */ /* 0x000fe20000000000 */
[----:B------:R-:W-:-:S05]  /*2140*/  UMOV UR31, 0x80 ;  /* 0x00000080001f7882 */ /* 0x000fca0000000000 */
.L_x_66:
[----:B------:R-:W-:Y:S01]  /*2150*/  BAR.SYNC.DEFER_BLOCKING 0x0 ;  /* 0x0000000000007b1d */ /* 0x000fe20000010000 */
[----:B------:R-:W-:Y:S01]  /*2160*/  ULEA UR37, UR16, UR11, 0x3 ;  /* 0x0000000b10257291 */ /* 0x000fe2000f8e18ff */
[----:B------:R-:W-:Y:S01]  /*2170*/  @!P3 IMAD.MOV.U32 R3, RZ, RZ, 0x14000 ;  /* 0x00014000ff03b424 */ /* 0x000fe200078e00ff */
[----:B------:R-:W-:Y:S01]  /*2180*/  ELECT P1, URZ, PT ;  /* 0x0000000000ff782f */ /* 0x000fe20003820000 */
[----:B------:R-:W-:-:S03]  /*2190*/  ULEA UR4, UR16, UR11, 0xe ;  /* 0x0000000b10047291 */ /* 0x000fc6000f8e70ff */
[----:B------:R-:W-:Y:S01]  /*21a0*/  ISETP.LT.U32.AND P1, PT, R68, 0x40, P1 ;  /* 0x000000404400780c */ /* 0x000fe20000f21070 */
[----:B------:R-:W-:Y:S02]  /*21b0*/  ULOP3.LUT UR5, UR15, 0x1, URZ, 0xc0, !UPT ;  /* 0x000000010f057892 */ /* 0x000fe4000f8ec0ff */
[----:B------:R-:W-:Y:S02]  /*21c0*/  UIADD3 UR17, UPT, UPT, UR4, 0x40000, URZ ;  /* 0x0004000004117890 */ /* 0x000fe4000fffe0ff */
[----:B------:R-:W-:Y:S02]  /*21d0*/  ULEA UR6, UR5, UR31, 0x6 ;  /* 0x0000001f05067291 */ /* 0x000fe4000f8e30ff */
[----:B------:R-:W-:Y:S01]  /*21e0*/  ULEA UR4, UR5, UR17, 0xd ;  /* 0x0000001105047291 */ /* 0x000fe2000f8e68ff */
[----:B------:R-:W-:Y:S01]  /*21f0*/  ELECT P0, URZ, PT ;  /* 0x0000000000ff782f */ /* 0x000fe20003800000 */
[----:B------:R-:W-:-:S04]  /*2200*/  ULEA UR18, UR16, UR11, 0x10 ;  /* 0x0000000b10127291 */ /* 0x000fc8000f8e80ff */
[----:B------:R-:W-:Y:S01]  /*2210*/  VOTEU.ANY UP0, P1 ;  /* 0x0000000000ff7886 */ /* 0x000fe20000800100 */
[----:B------:R-:W-:Y:S01]  /*2220*/  ISETP.LT.U32.AND P0, PT, R68, 0x80, P0 ;  /* 0x000000804400780c */ /* 0x000fe20000701070 */
[----:B------:R-:W-:Y:S01]  /*2230*/  ULOP3.LUT UR30, UR15, 0x3, URZ, 0xc0, !UPT ;  /* 0x000000030f1e7892 */ /* 0x000fe2000f8ec0ff */
[----:B------:R3:W-:Y:S02]  /*2240*/  @!P3 SYNCS.ARRIVE.TRANS64 RZ, [UR37+0x50000], R3 ;  /* 0x05000003ffffb9a7 */ /* 0x0007e40008000025 */
[----:B------:R-:W-:Y:S01]  /*2250*/  @UP0 UIADD3 UR5, UPT, UPT, UR37, 0x50000, URZ ;  /* 0x0005000025050890 */ /* 0x000fe2000fffe0ff */
[----:B------:R-:W-:Y:S01]  /*2260*/  VOTEU.ANY UP0, P1 ;  /* 0x0000000000ff7886 */ /* 0x000fe20000800100 */
[----:B------:R-:W-:Y:S01]  /*2270*/  BAR.SYNC.DEFER_BLOCKING 0x0 ;  /* 0x0000000000007b1d */ /* 0x000fe20000010000 */
[----:B------:R-:W-:Y:S02]  /*2280*/  ULEA UR28, UR30, UR18, 0xe ;  /* 0x000000121e1c7291 */ /* 0x000fe4000f8e70ff */
[----:B------:R-:W-:Y:S01]  /*2290*/  ULEA UR30, UR30, UR14, 0x6 ;  /* 0x0000000e1e1e7291 */ /* 0x000fe2000f8e30ff */
[----:B---3--:R-:W-:-:S03]  /*22a0*/  IMAD.U32 R3, R2, -0x80000000, RZ ;  /* 0x8000000002037824 */ /* 0x008fc600078e00ff */
[----:B------:R-:W-:-:S05]  /*22b0*/  VOTEU.ANY UP1, P0 ;  /* 0x0000000000ff7886 */ /* 0x000fca0000020100 */
[----:B------:R-:W-:Y:S01]  /*22c0*/  @UP1 UIADD3 UR29, UPT, UPT, UR37, 0x50000, URZ ;  /* 0x00050000251d1890 */ /* 0x000fe2000fffe0ff */
[----:B------:R-:W-:Y:S01]  /*22d0*/  VOTEU.ANY UP1, P0 ;  /* 0x0000000000ff7886 */ /* 0x000fe20000020100 */
[----:B------:R3:W-:Y:S01]  /*22e0*/  @UP0 UTMALDG.2D [UR4], [UR8] ;  /* 0x00000004080005b4 */ /* 0x0007e20008008000 */
[----:B------:R-:W-:Y:S01]  /*22f0*/  UISETP.NE.U32.AND UP0, UPT, UR15, URZ, UPT ;  /* 0x000000ff0f00728c */ /* 0x000fe2000bf05070 */
[----:B------:R5:W-:Y:S06]  /*2300*/  MEMBAR.ALL.CTA ;  /* 0x0000000000007992 */ /* 0x000bec0000008000 */
[----:B-----5:R-:W5:Y:S02]  /*2310*/  FENCE.VIEW.ASYNC.S ;  /* 0x00000000000073c6 */ /* 0x020f640000000000 */
[----:B-----5:R-:W-:Y:S06]  /*2320*/  BAR.SYNC.DEFER_BLOCKING 0x0 ;  /* 0x0000000000007b1d */ /* 0x020fec0000010000 */
[----:B------:R3:W-:Y:S02]  /*2330*/  @UP1 UTMALDG.2D [UR28], [UR34] ;  /* 0x0000001c220015b4 */ /* 0x0007e40008008000 */
[----:B------:R-:W-:Y:S06]  /*2340*/  BAR.SYNC.DEFER_BLOCKING 0x0 ;  /* 0x0000000000007b1d */ /* 0x000fec0000010000 */
[----:B------:R-:W5:Y:S02]  /*2350*/  SYNCS.PHASECHK.TRANS64.TRYWAIT P0, [UR37+0x50000], R3 ;  /* 0x05000003ff0075a7 */ /* 0x000f640008001125 */
[----:B---3-5:R-:W-:Y:S05]  /*2360*/  @!P0 BRA `(.L_x_63) ;  /* 0x0000000c00a88947 */ /* 0x028fea0003800000 */
.L_x_80:
[----:B------:R-:W-:Y:S05]  /*2370*/  BRA.U UP0, `(.L_x_64) ;  /* 0x0000000100f87547 */ /* 0x000fea000b800000 */
[----:B------:R-:W-:Y:S02]  /*2380*/  USHF.R.U32.HI UR17, URZ, 0x4, UR17 ;  /* 0x00000004ff117899 */ /* 0x000fe40008011611 */
[----:B------:R-:W-:Y:S02]  /*2390*/  USHF.R.U32.HI UR6, URZ, 0x4, UR18 ;  /* 0x00000004ff067899 */ /* 0x000fe40008011612 */
[----:B------:R-:W-:Y:S02]  /*23a0*/  USGXT.U32 UR22, UR17, 0xe ;  /* 0x0000000e1116789a */ /* 0x000fe40008000000 */
[----:B------:R-:W-:Y:S02]  /*23b0*/  USGXT.U32 UR6, UR6, 0xe ;  /* 0x0000000e0606789a */ /* 0x000fe40008000000 */
[----:B------:R-:W-:Y:S02]  /*23c0*/  UIADD3 UR26, UP0, UPT, UR22, 0x2, URZ ;  /* 0x00000002161a7890 */ /* 0x000fe4000ff1e0ff */
[----:B------:R-:W-:Y:S01]  /*23d0*/  UIADD3 UR24, UP1, UPT, UR6, 0x4000080, URZ ;  /* 0x0400008006187890 */ /* 0x000fe2000ff3e0ff */
[----:B------:R-:W-:Y:S01]  /*23e0*/  UMOV UR4, URZ ;  /* 0x000000ff00047c82 */ /* 0x000fe20008000000 */
[----:B------:R-:W-:Y:S01]  /*23f0*/  UMOV UR5, URZ ;  /* 0x000000ff00057c82 */ /* 0x000fe20008000000 */
[----:B------:R-:W-:-:S02]  /*2400*/  UIADD3.X UR27, UPT, UPT, UR4, 0x40004040, URZ, UP0, !UPT ;  /* 0x40004040041b7890 */ /* 0x000fc400087fe4ff */
[----:B------:R-:W-:Y:S02]  /*2410*/  UIADD3 UR50, UP3, UPT, UR26, 0x2, URZ ;  /* 0x000000021a327890 */ /* 0x000fe4000ff7e0ff */
[----:B------:R-:W-:Y:S02]  /*2420*/  UIADD3.X UR25, UPT, UPT, UR5, 0x40004040, URZ, UP1, !UPT ;  /* 0x4000404005197890 */ /* 0x000fe40008ffe4ff */
[----:B------:R-:W-:Y:S02]  /*2430*/  UIADD3 UR52, UP2, UPT, UR24, 0x80, URZ ;  /* 0x0000008018347890 */ /* 0x000fe4000ff5e0ff */
[----:B------:R-:W-:Y:S02]  /*2440*/  UIADD3 UR54, UP6, UPT, UR26, 0x4, URZ ;  /* 0x000000041a367890 */ /* 0x000fe4000ffde0ff */
[----:B------:R-:W-:Y:S02]  /*2450*/  UIADD3 UR56, UP5, UPT, UR24, 0x100, URZ ;  /* 0x0000010018387890 */ /* 0x000fe4000ffbe0ff */
[----:B------:R-:W-:-:S02]  /*2460*/  UIADD3 UR58, UP1, UPT, UR26, 0x1fe, URZ ;  /* 0x000001fe1a3a7890 */ /* 0x000fc4000ff3e0ff */
[----:B------:R-:W-:Y:S02]  /*2470*/  ULOP3.LUT UR4, UR6, 0x4000000, URZ, 0xfc, !UPT ;  /* 0x0400000006047892 */ /* 0x000fe4000f8efcff */
[----:B------:R-:W-:Y:S02]  /*2480*/  UIADD3 UR60, UP0, UPT, UR24, 0x180, URZ ;  /* 0x00000180183c7890 */ /* 0x000fe4000ff1e0ff */
[----:B------:R-:W-:Y:S02]  /*2490*/  UIADD3.X UR51, UPT, UPT, UR27, URZ, URZ, UP3, !UPT ;  /* 0x000000ff1b337290 */ /* 0x000fe40009ffe4ff */
[----:B------:R-:W-:Y:S02]  /*24a0*/  UIADD3 UR62, UP4, UPT, UR26, 0x200, URZ ;  /* 0x000002001a3e7890 */ /* 0x000fe4000ff9e0ff */
[----:B------:R-:W-:Y:S02]  /*24b0*/  UIADD3 UR64, UP3, UPT, UR24, 0x200, URZ ;  /* 0x0000020018407890 */ /* 0x000fe4000ff7e0ff */
[----:B------:R-:W-:-:S02]  /*24c0*/  UIADD3.X UR53, UPT, UPT, UR25, URZ, URZ, UP2, !UPT ;  /* 0x000000ff19357290 */ /* 0x000fc400097fe4ff */
[----:B------:R-:W-:Y:S02]  /*24d0*/  UIADD3.X UR55, UPT, UPT, UR27, URZ, URZ, UP6, !UPT ;  /* 0x000000ff1b377290 */ /* 0x000fe4000b7fe4ff */
[----:B------:R-:W-:Y:S02]  /*24e0*/  UIADD3 UR66, UP2, UPT, UR26, 0x202, URZ ;  /* 0x000002021a427890 */ /* 0x000fe4000ff5e0ff */
[----:B------:R-:W-:Y:S02]  /*24f0*/  UIADD3 UR68, UP6, UPT, UR24, 0x280, URZ ;  /* 0x0000028018447890 */ /* 0x000fe4000ffde0ff */
[----:B------:R-:W-:Y:S02]  /*2500*/  UIADD3.X UR57, UPT, UPT, UR25, URZ, URZ, UP5, !UPT ;  /* 0x000000ff19397290 */ /* 0x000fe4000affe4ff */
[----:B------:R-:W-:Y:S02]  /*2510*/  UIADD3.X UR59, UPT, UPT, UR27, URZ, URZ, UP1, !UPT ;  /* 0x000000ff1b3b7290 */ /* 0x000fe40008ffe4ff */
[----:B------:R-:W-:-:S02]  /*2520*/  UIADD3 UR28, UP5, UPT, UR26, 0x204, URZ ;  /* 0x000002041a1c7890 */ /* 0x000fc4000ffbe0ff */
[----:B------:R-:W-:Y:S02]  /*2530*/  UIADD3 UR32, UP1, UPT, UR24, 0x300, URZ ;  /* 0x0000030018207890 */ /* 0x000fe4000ff3e0ff */
[----:B------:R-:W-:Y:S02]  /*2540*/  UIADD3.X UR61, UPT, UPT, UR25, URZ, URZ, UP0, !UPT ;  /* 0x000000ff193d7290 */ /* 0x000fe400087fe4ff */
[----:B------:R-:W-:Y:S02]  /*2550*/  UIADD3.X UR63, UPT, UPT, UR27, URZ, URZ, UP4, !UPT ;  /* 0x000000ff1b3f7290 */ /* 0x000fe4000a7fe4ff */
[----:B------:R-:W-:Y:S02]  /*2560*/  UIADD3.X UR65, UPT, UPT, UR25, URZ, URZ, UP3, !UPT ;  /* 0x000000ff19417290 */ /* 0x000fe40009ffe4ff */
[----:B------:R-:W-:Y:S02]  /*2570*/  UIADD3.X UR67, UPT, UPT, UR27, URZ, URZ, UP2, !UPT ;  /* 0x000000ff1b437290 */ /* 0x000fe400097fe4ff */
[----:B------:R-:W-:Y:S01]  /*2580*/  UIADD3.X UR69, UPT, UPT, UR25, URZ, URZ, UP6, !UPT ;  /* 0x000000ff19457290 */ /* 0x000fe2000b7fe4ff */
[----:B------:R-:W-:Y:S01]  /*2590*/  UMOV UR20, 0x0 ;  /* 0x0000000000147882 */ /* 0x000fe20000000000 */
[----:B------:R-:W-:Y:S01]  /*25a0*/  UMOV UR21, 0x4410490 ;  /* 0x0441049000157882 */ /* 0x000fe20000000000 */
[----:B------:R-:W-:Y:S01]  /*25b0*/  UMOV UR23, 0x40004040 ;  /* 0x4000404000177882 */ /* 0x000fe20000000000 */
[----:B------:R-:W-:Y:S01]  /*25c0*/  UMOV UR5, 0x40004040 ;  /* 0x4000404000057882 */ /* 0x000fe20000000000 */
[----:B------:R-:W-:Y:S01]  /*25d0*/  UIADD3.X UR29, UPT, UPT, UR27, URZ, URZ, UP5, !UPT ;  /* 0x000000ff1b1d7290 */ /* 0x000fe2000affe4ff */
[----:B------:R3:W-:Y:S01]  /*25e0*/  UTCHMMA gdesc[UR22], gdesc[UR4], tmem[UR10], tmem[UR20], idesc[UR21], UPT ;  /* 0x00ff1404160075ea */ /* 0x0007e2000b80000a */
[----:B------:R-:W-:Y:S01]  /*25f0*/  UIADD3.X UR33, UPT, UPT, UR25, URZ, URZ, UP1, !UPT ;  /* 0x000000ff19217290 */ /* 0x000fe20008ffe4ff */
[----:B------:R-:W-:Y:S01]  /*2600*/  UMOV UR18, 0x0 ;  /* 0x0000000000127882 */ /* 0x000fe20000000000 */
[----:B------:R-:W-:Y:S01]  /*2610*/  UMOV UR19, 0x4410490 ;  /* 0x0441049000137882 */ /* 0x000fe20000000000 */
[----:B------:R-:W-:Y:S01]  /*2620*/  UMOV UR44, 0x0 ;  /* 0x00000000002c7882 */ /* 0x000fe20000000000 */
[----:B------:R-:W-:Y:S01]  /*2630*/  UMOV UR45, 0x4410490 ;  /* 0x04410490002d7882 */ /* 0x000fe20000000000 */
        /* <DEDUP_REMOVED lines=18> */
.L_x_64:
[----:B------:R-:W-:Y:S01]  /*2760*/  ELECT P0, URZ, PT ;  /* 0x0000000000ff782f */ /* 0x000fe20003800000 */
[----:B---3--:R-:W-:-:S03]  /*2770*/  UIADD3 UR4, UPT, UPT, UR37, 0x50020, URZ ;  /* 0x0005002025047890 */ /* 0x008fc6000fffe0ff */
[----:B------:R-:W-:Y:S01]  /*2780*/  ISETP.LT.U32.AND P0, PT, R68, 0x20, P0 ;  /* 0x000000204400780c */ /* 0x000fe20000701070 */
[----:B------:R-:W-:-:S12]  /*2790*/  UMOV UR5, URZ ;  /* 0x000000ff00057c82 */ /* 0x000fd80008000000 */
[----:B------:R-:W-:Y:S01]  /*27a0*/  VOTEU.ANY UP0, P0 ;  /* 0x0000000000ff7886 */ /* 0x000fe20000000100 */
[----:B------:R-:W-:-:S04]  /*27b0*/  VOTEU.ANY UP1, P0 ;  /* 0x0000000000ff7886 */ /* 0x000fc80000020100 */
[----:B------:R-:W-:Y:S02]  /*27c0*/  @UP0 UMOV UR4, UR4 ;  /* 0x0000000400040c82 */ /* 0x000fe40008000000 */
[----:B------:R3:W-:Y:S01]  /*27d0*/  @UP1 UTCBAR [UR4], URZ ;  /* 0x000000ff040013e9 */ /* 0x0007e200080000ff */
[----:B------:R-:W-:Y:S06]  /*27e0*/  BAR.SYNC.DEFER_BLOCKING 0x0 ;  /* 0x0000000000007b1d */ /* 0x000fec0000010000 */
[----:B------:R-:W5:Y:S02]  /*27f0*/  SYNCS.PHASECHK.TRANS64.TRYWAIT P0, [UR37+0x50020], R3 ;  /* 0x05002003ff0075a7 */ /* 0x000f640008001125 */
[----:B---3-5:R-:W-:Y:S05]  /*2800*/  @!P0 BRA `(.L_x_65) ;  /* 0x00000008008c8947 */ /* 0x028fea0003800000 */
.L_x_81:
[----:B------:R-:W-:Y:S02]  /*2810*/  UIADD3 UR16, UPT, UPT, UR16, 0x1, URZ ;  /* 0x0000000110107890 */ /* 0x000fe4000fffe0ff */
[----:B------:R-:W-:Y:S02]  /*2820*/  UIADD3 UR31, UPT, UPT, UR31, 0x80, URZ ;  /* 0x000000801f1f7890 */ /* 0x000fe4000fffe0ff */
[----:B------:R-:W-:-:S04]  /*2830*/  UISETP.NE.U32.AND UP0, UPT, UR16, 0x4, UPT ;  /* 0x000000041000788c */ /* 0x000fc8000bf05070 */
[----:B------:R-:W-:Y:S02]  /*2840*/  USEL UR16, UR16, URZ, UP0 ;  /* 0x000000ff10107287 */ /* 0x000fe40008000000 */
[----:B------:R-:W-:Y:S02]  /*2850*/  USEL UR4, URZ, 0x1, UP0 ;  /* 0x00000001ff047887 */ /* 0x000fe40008000000 */
[----:B--2---:R-:W-:-:S04]  /*2860*/  UISETP.GE.AND UP0, UPT, UR31, UR36, UPT ;  /* 0x000000241f00728c */ /* 0x004fc8000bf06270 */
[----:B------:R-:W-:-:S05]  /*2870*/  LOP3.LUT R2, R2, UR4, RZ, 0x3c, !PT ;  /* 0x0000000402027c12 */ /* 0x000fca000f8e3cff */
[----:B------:R-:W-:Y:S05]  /*2880*/  BRA.U !UP0, `(.L_x_66) ;  /* 0xfffffff908307547 */ /* 0x000fea000b83ffff */
.L_x_59:
[----:B---3-5:R-:W-:Y:S06]  /*2890*/  BAR.SYNC.DEFER_BLOCKING 0x0 ;  /* 0x0000000000007b1d */ /* 0x028fec0000010000 */
[----:B------:R-:W-:Y:S04]  /*28a0*/  BSSY.RECONVERGENT B4, `(.L_x_67) ;  /* 0x0000004000047945 */ /* 0x000fe80003800200 */
[----:B------:R-:W-:Y:S05]  /*28b0*/  @P3 BRA `(.L_x_68) ;  /* 0x0000000000083947 */ /* 0x000fea0003800000 */
[----:B------:R-:W2:Y:S02]  /*28c0*/  SYNCS.CCTL.IV [UR11+0x50000] ;  /* 0x05000000ff0079b1 */ /* 0x000ea4000800000b */
[----:B--2---:R-:W2:Y:S02]  /*28d0*/  SYNCS.CCTL.IV [UR11+0x50020] ;  /* 0x05002000ff0079b1 */ /* 0x004ea4000800000b */
.L_x_68:
[----:B------:R-:W-:Y:S05]  /*28e0*/  BSYNC.RECONVERGENT B4 ;  /* 0x0000000000047941 */ /* 0x000fea0003800200 */
.L_x_67:
[----:B--2---:R-:W-:Y:S06]  /*28f0*/  BAR.SYNC.DEFER_BLOCKING 0x0 ;  /* 0x0000000000007b1d */ /* 0x004fec0000010000 */
[----:B------:R-:W-:Y:S04]  /*2900*/  BSSY.RECONVERGENT B4, `(.L_x_69) ;  /* 0x0000004000047945 */ /* 0x000fe80003800200 */
[----:B------:R-:W-:Y:S05]  /*2910*/  @P3 BRA `(.L_x_70) ;  /* 0x0000000000083947 */ /* 0x000fea0003800000 */
[----:B------:R-:W2:Y:S02]  /*2920*/  SYNCS.CCTL.IV [UR11+0x50008] ;  /* 0x05000800ff0079b1 */ /* 0x000ea4000800000b */
[----:B--2---:R-:W2:Y:S02]  /*2930*/  SYNCS.CCTL.IV [UR11+0x50028] ;  /* 0x05002800ff0079b1 */ /* 0x004ea4000800000b */
.L_x_70:
[----:B------:R-:W-:Y:S05]  /*2940*/  BSYNC.RECONVERGENT B4 ;  /* 0x0000000000047941 */ /* 0x000fea0003800200 */
.L_x_69:
[----:B--2---:R-:W-:Y:S06]  /*2950*/  BAR.SYNC.DEFER_BLOCKING 0x0 ;  /* 0x0000000000007b1d */ /* 0x004fec0000010000 */
[----:B------:R-:W-:Y:S04]  /*2960*/  BSSY.RECONVERGENT B4, `(.L_x_71) ;  /* 0x0000004000047945 */ /* 0x000fe80003800200 */
[----:B------:R-:W-:Y:S05]  /*2970*/  @P3 BRA `(.L_x_72) ;  /* 0x0000000000083947 */ /* 0x000fea0003800000 */
[----:B------:R-:W2:Y:S02]  /*2980*/  SYNCS.CCTL.IV [UR11+0x50010] ;  /* 0x05001000ff0079b1 */ /* 0x000ea4000800000b */
[----:B--2---:R-:W2:Y:S02]  /*2990*/  SYNCS.CCTL.IV [UR11+0x50030] ;  /* 0x05003000ff0079b1 */ /* 0x004ea4000800000b */
.L_x_72:
[----:B------:R-:W-:Y:S05]  /*29a0*/  BSYNC.RECONVERGENT B4 ;  /* 0x0000000000047941 */ /* 0x000fea0003800200 */
.L_x_71:
[----:B--2---:R-:W-:Y:S06]  /*29b0*/  BAR.SYNC.DEFER_BLOCKING 0x0 ;  /* 0x0000000000007b1d */ /* 0x004fec0000010000 */
[----:B------:R-:W-:Y:S04]  /*29c0*/  BSSY.RECONVERGENT B4, `(.L_x_73) ;  /* 0x0000004000047945 */ /* 0x000fe80003800200 */
[----:B------:R-:W-:Y:S05]  /*29d0*/  @P3 BRA `(.L_x_74) ;  /* 0x0000000000083947 */ /* 0x000fea0003800000 */
[----:B------:R-:W2:Y:S02]  /*29e0*/  SYNCS.CCTL.IV [UR11+0x50018] ;  /* 0x05001800ff0079b1 */ /* 0x000ea4000800000b */
[----:B--2---:R-:W2:Y:S02]  /*29f0*/  SYNCS.CCTL.IV [UR11+0x50038] ;  /* 0x05003800ff0079b1 */ /* 0x004ea4000800000b */
.L_x_74:
[----:B------:R-:W-:Y:S05]  /*2a00*/  BSYNC.RECONVERGENT B4 ;  /* 0x0000000000047941 */ /* 0x000fea0003800200 */
.L_x_73:
[----:B------:R-:W-:Y:S01]  /*2a10*/  ULOP3.LUT UR5, UR15, 0x3, URZ, 0xc0, !UPT ;  /* 0x000000030f057892 */ /* 0x000fe2000f8ec0ff */
[C---:B------:R-:W-:Y:S01]  /*2a20*/  IMAD.SHL.U32 R4, R0.reuse, 0x80, RZ ;  /* 0x0000008000047824 */ /* 0x040fe200078e00ff */
[----:B------:R-:W-:Y:S01]  /*2a30*/  USHF.L.U32 UR15, UR15, 0x5, URZ ;  /* 0x000000050f0f7899 */ /* 0x000fe200080006ff */
[C---:B------:R-:W-:Y:S01]  /*2a40*/  IMAD.SHL.U32 R2, R0.reuse, 0x40, RZ ;  /* 0x0000004000027824 */ /* 0x040fe200078e00ff */
[----:B------:R-:W-:Y:S01]  /*2a50*/  ULEA UR4, UR5, UR10, 0x15 ;  /* 0x0000000a05047291 */ /* 0x000fe2000f8ea8ff */
[C---:B------:R-:W-:Y:S01]  /*2a60*/  IMAD.SHL.U32 R3, R0.reuse, 0x10, RZ ;  /* 0x0000001000037824 */ /* 0x040fe200078e00ff */
[----:B------:R-:W-:Y:S01]  /*2a70*/  ULOP3.LUT UR15, UR15, 0x80, URZ, 0xc0, !UPT ;  /* 0x000000800f0f7892 */ /* 0x000fe2000f8ec0ff */
[----:B------:R-:W-:Y:S01]  /*2a80*/  IMAD.SHL.U32 R0, R0, 0x200, RZ ;  /* 0x0000020000007824 */ /* 0x000fe200078e00ff */
[----:B------:R-:W-:Y:S02]  /*2a90*/  LOP3.LUT R5, R4, 0x4780, RZ, 0xc0, !PT ;  /* 0x0000478004057812 */ /* 0x000fe400078ec0ff */
[----:B------:R-:W-:-:S02]  /*2aa0*/  ELECT P0, URZ, PT ;  /* 0x0000000000ff782f */ /* 0x000fc40003800000 */
[----:B------:R-:W-:Y:S01]  /*2ab0*/  LOP3.LUT R2, R2, 0x1800, RZ, 0xc0, !PT ;  /* 0x0000180002027812 */ /* 0x000fe200078ec0ff */
[----:B------:R-:W-:Y:S01]  /*2ac0*/  UIADD3 UR4, UPT, UPT, UR4, UR15, URZ ;  /* 0x0000000f04047290 */ /* 0x000fe2000fffe0ff */
[----:B------:R-:W-:Y:S01]  /*2ad0*/  LOP3.LUT R5, R5, 0x2000, R0, 0xf8, !PT ;  /* 0x0000200005057812 */ /* 0x000fe200078ef800 */
[----:B------:R-:W-:Y:S01]  /*2ae0*/  UMOV UR6, UR7 ;  /* 0x0000000700067c82 */ /* 0x000fe20008000000 */
[----:B------:R-:W-:Y:S02]  /*2af0*/  LOP3.LUT R2, R2, 0x70, R3, 0xf8, !PT ;  /* 0x0000007002027812 */ /* 0x000fe400078ef803 */
[----:B------:R-:W-:Y:S02]  /*2b00*/  ISETP.LT.U32.AND P0, PT, R68, 0x80, P0 ;  /* 0x000000804400780c */ /* 0x000fe40000701070 */
[----:B------:R-:W-:Y:S02]  /*2b10*/  LOP3.LUT R2, R5, R2, RZ, 0xfc, !PT ;  /* 0x0000000205027212 */ /* 0x000fe400078efcff */
[----:B----4-:R-:W-:Y:S01]  /*2b20*/  LDTM.16dp32bit_t0_t15.x64 R4, tmem[UR4] ;  /* 0x00000004000479ee */ /* 0x010fe20008b00000 */
[----:B------:R-:W3:Y:S01]  /*2b30*/  LDTM.16dp32bit_t16_t31.x64 R4, tmem[UR4+0x40] ;  /* 0x00004004000479ee */ /* 0x000ee20008b20000 */
[----:B------:R-:W-:Y:S01]  /*2b40*/  NOP ;  /* 0x0000000000007918 */ /* 0x000fe20000000000 */
[C---:B------:R-:W-:Y:S01]  /*2b50*/  LOP3.LUT R0, R2.reuse, 0x10, RZ, 0x3c, !PT ;  /* 0x0000001002007812 */ /* 0x040fe200078e3cff */
[----:B------:R-:W-:Y:S01]  /*2b60*/  ULEA UR4, UR5, UR11, 0xd ;  /* 0x0000000b05047291 */ /* 0x000fe2000f8e68ff */
[----:B------:R-:W-:Y:S01]  /*2b70*/  LOP3.LUT R3, R2, 0x20, RZ, 0x3c, !PT ;  /* 0x0000002002037812 */ /* 0x000fe200078e3cff */
[----:B------:R-:W-:-:S03]  /*2b80*/  ULEA UR5, UR5, UR14, 0x6 ;  /* 0x0000000e05057291 */ /* 0x000fc6000f8e30ff */
[----:B---3--:R-:W-:Y:S01]  /*2b90*/  VOTEU.ANY UP1, P0 ;  /* 0x0000000000ff7886 */ /* 0x008fe20000020100 */
[----:B------:R-:W-:Y:S01]  /*2ba0*/  VOTEU.ANY UP0, P0 ;  /* 0x0000000000ff7886 */ /* 0x000fe20000000100 */
[----:B------:R-:W-:Y:S02]  /*2bb0*/  F2FP.BF16.F32.PACK_AB R4, R5, R4 ;  /* 0x000000040504723e */ /* 0x000fe400000010ff */
[----:B------:R-:W-:Y:S02]  /*2bc0*/  F2FP.BF16.F32.PACK_AB R5, R7, R6 ;  /* 0x000000060705723e */ /* 0x000fe400000010ff */
[----:B------:R-:W-:Y:S02]  /*2bd0*/  F2FP.BF16.F32.PACK_AB R12, R13, R12 ;  /* 0x0000000c0d0c723e */ /* 0x000fe400000010ff */
[----:B------:R-:W-:Y:S02]  /*2be0*/  F2FP.BF16.F32.PACK_AB R6, R9, R8 ;  /* 0x000000080906723e */ /* 0x000fe400000010ff */
[----:B------:R-:W-:-:S02]  /*2bf0*/  F2FP.BF16.F32.PACK_AB R7, R11, R10 ;  /* 0x0000000a0b07723e */ /* 0x000fc400000010ff */
[----:B------:R-:W-:Y:S02]  /*2c00*/  F2FP.BF16.F32.PACK_AB R13, R15, R14 ;  /* 0x0000000e0f0d723e */ /* 0x000fe400000010ff */
[----:B------:R-:W-:Y:S01]  /*2c10*/  F2FP.BF16.F32.PACK_AB R20, R21, R20 ;  /* 0x000000141514723e */ /* 0x000fe200000010ff */
[----:B--2---:R2:W-:Y:S01]  /*2c20*/  STS.128 [R2+UR11], R4 ;  /* 0x0000000402007988 */ /* 0x0045e20008000c0b */
[----:B------:R-:W-:Y:S02]  /*2c30*/  F2FP.BF16.F32.PACK_AB R14, R17, R16 ;  /* 0x00000010110e723e */ /* 0x000fe400000010ff */
[----:B------:R-:W-:Y:S02]  /*2c40*/  F2FP.BF16.F32.PACK_AB R15, R19, R18 ;  /* 0x00000012130f723e */ /* 0x000fe400000010ff */
[----:B------:R-:W-:Y:S02]  /*2c50*/  F2FP.BF16.F32.PACK_AB R21, R23, R22 ;  /* 0x000000161715723e */ /* 0x000fe400000010ff */
[----:B------:R-:W-:Y:S01]  /*2c60*/  F2FP.BF16.F32.PACK_AB R28, R29, R28 ;  /* 0x0000001c1d1c723e */ /* 0x000fe200000010ff */
[----:B------:R2:W-:Y:S01]  /*2c70*/  STS.128 [R0+UR11], R12 ;  /* 0x0000000c00007988 */ /* 0x0005e20008000c0b */
[----:B------:R-:W-:-:S02]  /*2c80*/  F2FP.BF16.F32.PACK_AB R22, R25, R24 ;  /* 0x000000181916723e */ /* 0x000fc400000010ff */
[----:B------:R-:W-:Y:S02]  /*2c90*/  F2FP.BF16.F32.PACK_AB R23, R27, R26 ;  /* 0x0000001a1b17723e */ /* 0x000fe400000010ff */
[----:B------:R-:W-:Y:S02]  /*2ca0*/  F2FP.BF16.F32.PACK_AB R29, R31, R30 ;  /* 0x0000001e1f1d723e */ /* 0x000fe400000010ff */
[----:B------:R-:W-:Y:S01]  /*2cb0*/  F2FP.BF16.F32.PACK_AB R36, R37, R36 ;  /* 0x000000242524723e */ /* 0x000fe200000010ff */
[----:B------:R2:W-:Y:S01]  /*2cc0*/  STS.128 [R3+UR11], R20 ;  /* 0x0000001403007988 */ /* 0x0005e20008000c0b */
[----:B------:R-:W-:Y:S02]  /*2cd0*/  F2FP.BF16.F32.PACK_AB R30, R33, R32 ;  /* 0x00000020211e723e */ /* 0x000fe400000010ff */
[----:B------:R-:W-:Y:S02]  /*2ce0*/  F2FP.BF16.F32.PACK_AB R31, R35, R34 ;  /* 0x00000022231f723e */ /* 0x000fe400000010ff */
[----:B------:R-:W-:-:S02]  /*2cf0*/  F2FP.BF16.F32.PACK_AB R37, R39, R38 ;  /* 0x000000262725723e */ /* 0x000fc400000010ff */
[----:B------:R-:W-:Y:S02]  /*2d00*/  F2FP.BF16.F32.PACK_AB R44, R45, R44 ;  /* 0x0000002c2d2c723e */ /* 0x000fe400000010ff */
[----:B------:R-:W-:Y:S02]  /*2d10*/  LOP3.LUT R8, R2, 0x30, RZ, 0x3c, !PT ;  /* 0x0000003002087812 */ /* 0x000fe400078e3cff */
[----:B------:R-:W-:Y:S02]  /*2d20*/  F2FP.BF16.F32.PACK_AB R38, R41, R40 ;  /* 0x000000282926723e */ /* 0x000fe400000010ff */
[----:B------:R-:W-:Y:S01]  /*2d30*/  F2FP.BF16.F32.PACK_AB R39, R43, R42 ;  /* 0x0000002a2b27723e */ /* 0x000fe200000010ff */
[----:B------:R2:W-:Y:S01]  /*2d40*/  STS.128 [R8+UR11], R28 ;  /* 0x0000001c08007988 */ /* 0x0005e20008000c0b */
[----:B------:R-:W-:Y:S02]  /*2d50*/  F2FP.BF16.F32.PACK_AB R45, R47, R46 ;  /* 0x0000002e2f2d723e */ /* 0x000fe400000010ff */
[----:B------:R-:W-:-:S02]  /*2d60*/  F2FP.BF16.F32.PACK_AB R52, R53, R52 ;  /* 0x000000343534723e */ /* 0x000fc400000010ff */
[C---:B------:R-:W-:Y:S02]  /*2d70*/  LOP3.LUT R9, R2.reuse, 0x40, RZ, 0x3c, !PT ;  /* 0x0000004002097812 */ /* 0x040fe400078e3cff */
[----:B------:R-:W-:Y:S02]  /*2d80*/  F2FP.BF16.F32.PACK_AB R46, R49, R48 ;  /* 0x00000030312e723e */ /* 0x000fe400000010ff */
[----:B------:R-:W-:Y:S01]  /*2d90*/  F2FP.BF16.F32.PACK_AB R47, R51, R50 ;  /* 0x00000032332f723e */ /* 0x000fe200000010ff */
[----:B------:R2:W-:Y:S01]  /*2da0*/  STS.128 [R9+UR11], R36 ;  /* 0x0000002409007988 */ /* 0x0005e20008000c0b */
[----:B------:R-:W-:Y:S02]  /*2db0*/  F2FP.BF16.F32.PACK_AB R53, R55, R54 ;  /* 0x000000363735723e */ /* 0x000fe400000010ff */
[----:B------:R-:W-:Y:S02]  /*2dc0*/  F2FP.BF16.F32.PACK_AB R60, R61, R60 ;  /* 0x0000003c3d3c723e */ /* 0x000fe400000010ff */
[----:B------:R-:W-:-:S02]  /*2dd0*/  LOP3.LUT R10, R2, 0x50, RZ, 0x3c, !PT ;  /* 0x00000050020a7812 */ /* 0x000fc400078e3cff */
[----:B------:R-:W-:Y:S02]  /*2de0*/  F2FP.BF16.F32.PACK_AB R54, R57, R56 ;  /* 0x000000383936723e */ /* 0x000fe400000010ff */
[----:B------:R-:W-:Y:S01]  /*2df0*/  F2FP.BF16.F32.PACK_AB R55, R59, R58 ;  /* 0x0000003a3b37723e */ /* 0x000fe200000010ff */
[----:B------:R2:W-:Y:S01]  /*2e00*/  STS.128 [R10+UR11], R44 ;  /* 0x0000002c0a007988 */ /* 0x0005e20008000c0b */
[----:B------:R-:W-:Y:S02]  /*2e10*/  F2FP.BF16.F32.PACK_AB R61, R63, R62 ;  /* 0x0000003e3f3d723e */ /* 0x000fe400000010ff */
[C---:B------:R-:W-:Y:S02]  /*2e20*/  LOP3.LUT R11, R2.reuse, 0x60, RZ, 0x3c, !PT ;  /* 0x00000060020b7812 */ /* 0x040fe400078e3cff */
[----:B------:R-:W-:Y:S02]  /*2e30*/  F2FP.BF16.F32.PACK_AB R62, R65, R64 ;  /* 0x00000040413e723e */ /* 0x000fe400000010ff */
[----:B------:R-:W-:Y:S01]  /*2e40*/  F2FP.BF16.F32.PACK_AB R63, R67, R66 ;  /* 0x00000042433f723e */ /* 0x000fe200000010ff */
[----:B------:R2:W-:Y:S01]  /*2e50*/  STS.128 [R11+UR11], R52 ;  /* 0x000000340b007988 */ /* 0x0005e20008000c0b */
[----:B------:R-:W-:-:S05]  /*2e60*/  LOP3.LUT R16, R2, 0x70, RZ, 0x3c, !PT ;  /* 0x0000007002107812 */ /* 0x000fca00078e3cff */
[----:B------:R2:W-:Y:S01]  /*2e70*/  STS.128 [R16+UR11], R60 ;  /* 0x0000003c10007988 */ /* 0x0005e20008000c0b */
[----:B------:R3:W-:Y:S06]  /*2e80*/  MEMBAR.ALL.CTA ;  /* 0x0000000000007992 */ /* 0x0007ec0000008000 */
[----:B---3--:R-:W3:Y:S02]  /*2e90*/  FENCE.VIEW.ASYNC.S ;  /* 0x00000000000073c6 */ /* 0x008ee40000000000 */
[----:B---3--:R-:W-:Y:S06]  /*2ea0*/  BAR.SYNC.DEFER_BLOCKING 0x0 ;  /* 0x0000000000007b1d */ /* 0x008fec0000010000 */
[----:B------:R2:W-:Y:S01]  /*2eb0*/  @UP1 UTMASTG.2D [UR4], [UR12] ;  /* 0x000000040c0013b5 */ /* 0x0005e20008008000 */
[----:B------:R0:W-:Y:S01]  /*2ec0*/  UTMACMDFLUSH ;  /* 0x00000000000079b7 */ /* 0x0001e20000000000 */
[----:B------:R-:W-:-:S04]  /*2ed0*/  DEPBAR.LE SB0, 0x0 ;  /* 0x000080000000791a */ /* 0x000fc80000000000 */
[----:B------:R-:W-:Y:S08]  /*2ee0*/  BAR.SYNC.DEFER_BLOCKING 0x0 ;  /* 0x0000000000007b1d */ /* 0x000ff00000010000 */
[----:B------:R-:W-:Y:S06]  /*2ef0*/  BAR.SYNC.DEFER_BLOCKING 0x0 ;  /* 0x0000000000007b1d */ /* 0x000fec0000010000 */
[----:B--2---:R-:W-:Y:S05]  /*2f00*/  @P2 BRA `(.L_x_75) ;  /* 0x0000000000a02947 */ /* 0x004fea0003800000 */
[----:B------:R-:W2:Y:S01]  /*2f10*/  S2UR UR5, SR_CgaCtaId ;  /* 0x00000000000579c3 */ /* 0x000ea20000008800 */
[----:B------:R-:W-:Y:S01]  /*2f20*/  NOP ;  /* 0x0000000000007918 */ /* 0x000fe20000000000 */
[----:B------:R-:W-:Y:S01]  /*2f30*/  UMOV UR4, 0x50 ;  /* 0x0000005000047882 */ /* 0x000fe20000000000 */
[----:B------:R-:W-:Y:S02]  /*2f40*/  IMAD.U32 R0, RZ, RZ, UR10 ;  /* 0x0000000aff007e24 */ /* 0x000fe4000f8e00ff */
[----:B------:R-:W-:Y:S02]  /*2f50*/  IMAD.MOV.U32 R3, RZ, RZ, 0xff ;  /* 0x000000ffff037424 */ /* 0x000fe400078e00ff */
[----:B------:R-:W-:Y:S01]  /*2f60*/  IMAD.MOV.U32 R7, RZ, RZ, 0x1 ;  /* 0x00000001ff077424 */ /* 0x000fe200078e00ff */
[----:B------:R-:W-:-:S04]  /*2f70*/  LOP3.LUT R0, R0, 0xffff, RZ, 0xc0, !PT ;  /* 0x0000ffff00007812 */ /* 0x000fc800078ec0ff */
[----:B------:R-:W-:-:S05]  /*2f80*/  SHF.R.U32.HI R0, RZ, 0x5, R0 ;  /* 0x00000005ff007819 */ /* 0x000fca0000011600 */
[----:B------:R-:W-:Y:S01]  /*2f90*/  VIADD R2, R0, 0x10 ;  /* 0x0000001000027836 */ /* 0x000fe20000000000 */
[----:B------:R-:W-:Y:S01]  /*2fa0*/  SHF.L.U32 R0, R3, R0, RZ ;  /* 0x0000000003007219 */ /* 0x000fe200000006ff */
[----:B--2---:R-:W-:-:S03]  /*2fb0*/  ULEA UR6, UR5, UR4, 0x18 ;  /* 0x0000000405067291 */ /* 0x004fc6000f8ec0ff */
[----:B------:R-:W-:-:S04]  /*2fc0*/  SHF.L.U32 R3, R7, R2, RZ ;  /* 0x0000000207037219 */ /* 0x000fc800000006ff */
[----:B------:R-:W-:Y:S02]  /*2fd0*/  LOP3.LUT R0, R3, R0, RZ, 0xfc, !PT ;  /* 0x0000000003007212 */ /* 0x000fe400078efcff */
[----:B------:R-:W2:Y:S02]  /*2fe0*/  LDS R5, [UR6] ;  /* 0x00000006ff057984 */ /* 0x000ea40008000800 */
[C---:B------:R-:W-:Y:S02]  /*2ff0*/  LOP3.LUT R2, R0.reuse, 0xffff, RZ, 0xc0, !PT ;  /* 0x0000ffff00027812 */ /* 0x040fe400078ec0ff */
[----:B--2---:R-:W-:-:S04]  /*3000*/  LOP3.LUT R3, R0, 0xffff, R5, 0x80, !PT ;  /* 0x0000ffff00037812 */ /* 0x004fc800078e8005 */
[----:B------:R-:W-:-:S13]  /*3010*/  ISETP.NE.AND P0, PT, R3, R2, PT ;  /* 0x000000020300720c */ /* 0x000fda0003f05270 */
[----:B------:R-:W-:Y:S05]  /*3020*/  @P0 BRA `(.L_x_76) ;  /* 0x0000000000500947 */ /* 0x000fea0003800000 */
[----:B------:R-:W-:Y:S02]  /*3030*/  SHF.R.U32.HI R5, RZ, 0x10, R5 ;  /* 0x00000010ff057819 */ /* 0x000fe40000011605 */
[----:B------:R-:W-:-:S04]  /*3040*/  SHF.R.U32.HI R2, RZ, 0x10, R0 ;  /* 0x00000010ff027819 */ /* 0x000fc80000011600 */
[----:B------:R-:W-:-:S04]  /*3050*/  LOP3.LUT R5, R5, R2, RZ, 0xc0, !PT ;  /* 0x0000000205057212 */ /* 0x000fc800078ec0ff */
[----:B------:R-:W-:-:S13]  /*3060*/  ISETP.NE.AND P0, PT, R5, R2, PT ;  /* 0x000000020500720c */ /* 0x000fda0003f05270 */
[----:B------:R-:W-:Y:S05]  /*3070*/  @P0 BRA `(.L_x_77) ;  /* 0x0000000000300947 */ /* 0x000fea0003800000 */
[----:B------:R-:W-:Y:S01]  /*3080*/  R2UR UR4, R0 ;  /* 0x00000000000472ca */ /* 0x000fe200000e0000 */
[----:B------:R-:W-:Y:S01]  /*3090*/  VOTEU.ANY UR5, UPT, PT ;  /* 0x0000000000057886 */ /* 0x000fe200038e0100 */
[----:B------:R-:W2:Y:S01]  /*30a0*/  S2R R0, SR_LANEID ;  /* 0x0000000000007919 */ /* 0x000ea20000000000 */
[----:B------:R-:W-:-:S10]  /*30b0*/  UFLO.U32 UR5, UR5 ;  /* 0x00000005000572bd */ /* 0x000fd400080e0000 */
[----:B------:R-:W-:-:S06]  /*30c0*/  ULOP3.LUT UR4, URZ, UR4, URZ, 0x33, !UPT ;  /* 0x00000004ff047292 */ /* 0x000fcc000f8e33ff */
[----:B------:R-:W-:-:S04]  /*30d0*/  IMAD.U32 R2, RZ, RZ, UR4 ;  /* 0x00000004ff027e24 */ /* 0x000fc8000f8e00ff */
[----:B------:R-:W3:Y:S02]  /*30e0*/  REDUX UR7, R2 ;  /* 0x00000000020773c4 */ /* 0x000ee40000000000 */
[----:B------:R4:W-:Y:S01]  /*30f0*/  UTCATOMSWS.AND URZ, UR4 ;  /* 0x0000000400ff79e3 */ /* 0x0009e20008000000 */
[----:B--2---:R-:W-:Y:S01]  /*3100*/  ISETP.EQ.U32.AND P0, PT, R0, UR5, PT ;  /* 0x0000000500007c0c */ /* 0x004fe2000bf02070 */
[----:B---3--:R-:W-:-:S12]  /*3110*/  IMAD.U32 R0, RZ, RZ, UR7 ;  /* 0x00000007ff007e24 */ /* 0x008fd8000f8e00ff */
[----:B------:R4:W-:Y:S01]  /*3120*/  @P0 ATOMS.AND RZ, [UR6], R0 ;  /* 0x00000000ffff098c */ /* 0x0009e2000a800006 */
[----:B------:R-:W-:Y:S05]  /*3130*/  BRA `(.L_x_75) ;  /* 0x0000000000147947 */ /* 0x000fea0003800000 */
.L_x_77:
[----:B------:R-:W-:-:S07]  /*3140*/  MOV R2, 0x3160 ;  /* 0x0000316000027802 */ /* 0x000fce0000000f00 */
[----:B-1----:R-:W-:Y:S05]  /*3150*/  CALL.REL.NOINC `($__internal_0_$__cuda_sm10x_tcgen05_guardrail_trap_col_being_dealloced_not_returned_by_alloc) ;  /* 0x0000000000447944 */ /* 0x002fea0003c00000 */
[----:B------:R-:W-:Y:S05]  /*3160*/  BRA `(.L_x_75) ;  /* 0x0000000000087947 */ /* 0x000fea0003800000 */
.L_x_76:
[----:B------:R-:W-:-:S07]  /*3170*/  MOV R2, 0x3190 ;  /* 0x0000319000027802 */ /* 0x000fce0000000f00 */
[----:B-1----:R-:W-:Y:S05]  /*3180*/  CALL.REL.NOINC `($__internal_2_$__cuda_sm10x_tcgen05_guardrail_trap_unallocated_columns_being_dealloced) ;  /* 0x0000000000507944 */ /* 0x002fea0003c00000 */
.L_x_75:
[----:B------:R-:W-:Y:S01]  /*3190*/  NOP ;  /* 0x0000000000007918 */ /* 0x000fe20000000000 */
[----:B----4-:R-:W-:Y:S05]  /*31a0*/  EXIT ;  /* 0x000000000000794d */ /* 0x010fea0003800000 */
.L_x_60:
[----:B------:R-:W2:Y:S02]  /*31b0*/  SYNCS.PHASECHK.TRANS64.TRYWAIT P0, [UR11+0x50000], RZ ;  /* 0x050000ffff0075a7 */ /* 0x000ea4000800110b */
[----:B--2---:R-:W-:Y:S05]  /*31c0*/  @!P0 BRA `(.L_x_60) ;  /* 0xfffffffc00f88947 */ /* 0x004fea000383ffff */
[----:B------:R-:W-:Y:S05]  /*31d0*/  BRA `(.L_x_78) ;  /* 0xffffffe800c87947 */ /* 0x000fea000383ffff */
.L_x_62:
[----:B------:R-:W2:Y:S02]  /*31e0*/  SYNCS.PHASECHK.TRANS64.TRYWAIT P1, [UR11+0x50020], RZ ;  /* 0x050020ffff0075a7 */ /* 0x000ea4000802110b */
[----:B--2---:R-:W-:Y:S05]  /*31f0*/  @!P1 BRA `(.L_x_62) ;  /* 0xfffffffc00f89947 */ /* 0x004fea000383ffff */
[----:B------:R-:W-:Y:S05]  /*3200*/  BRA `(.L_x_79) ;  /* 0xffffffec00bc7947 */ /* 0x000fea000383ffff */
.L_x_63:
[----:B------:R-:W3:Y:S02]  /*3210*/  SYNCS.PHASECHK.TRANS64.TRYWAIT P0, [UR37+0x50000], R3 ;  /* 0x05000003ff0075a7 */ /* 0x000ee40008001125 */
[----:B---3--:R-:W-:Y:S05]  /*3220*/  @!P0 BRA `(.L_x_63) ;  /* 0xfffffffc00f88947 */ /* 0x008fea000383ffff */
[----:B------:R-:W-:Y:S05]  /*3230*/  BRA `(.L_x_80) ;  /* 0xfffffff0004c7947 */ /* 0x000fea000383ffff */
.L_x_65:
[----:B------:R-:W3:Y:S02]  /*3240*/  SYNCS.PHASECHK.TRANS64.TRYWAIT P0, [UR37+0x50020], R3 ;  /* 0x05002003ff0075a7 */ /* 0x000ee40008001125 */
[----:B---3--:R-:W-:Y:S05]  /*3250*/  @!P0 BRA `(.L_x_65) ;  /* 0xfffffffc00f88947 */ /* 0x008fea000383ffff */
[----:B------:R-:W-:Y:S05]  /*3260*/  BRA `(.L_x_81) ;  /* 0xfffffff400687947 */ /* 0x000fea000383ffff */
        .weak           $__internal_0_$__cuda_sm10x_tcgen05_guardrail_trap_col_being_dealloced_not_returned_by_alloc
        .type           $__internal_0_$__cuda_sm10x_tcgen05_guardrail_trap_col_being_dealloced_not_returned_by_alloc,@function
        .size           $__internal_0_$__cuda_sm10x_tcgen05_guardrail_trap_col_being_dealloced_not_returned_by_alloc,($__internal_1_$__cuda_sm10x_tcgen05_guardrail_trap_phase_invalid_during_alloc - $__internal_0_$__cuda_sm10x_tcgen05_guardrail_trap_col_being_dealloced_not_returned_by_alloc)
$__internal_0_$__cuda_sm10x_tcgen05_guardrail_trap_col_being_dealloced_not_returned_by_alloc:
[----:B------:R-:W-:Y:S05]  /*3270*/  BPT.TRAP 0x1 ;  /* 0x000000040000795c */ /* 0x000fea0000300000 */
[----:B------:R-:W-:-:S04]  /*3280*/  IMAD.MOV.U32 R3, RZ, RZ, 0x0 ;  /* 0x00000000ff037424 */ /* 0x000fc800078e00ff */
[----:B------:R-:W-:Y:S05]  /*3290*/  RET.REL.NODEC R2 `(gluon_tcgen05) ;  /* 0xffffffcc02587950 */ /* 0x000fea0003c3ffff */
        .weak           $__internal_1_$__cuda_sm10x_tcgen05_guardrail_trap_phase_invalid_during_alloc
        .type           $__internal_1_$__cuda_sm10x_tcgen05_guardrail_trap_phase_invalid_during_alloc,@function
        .size           $__internal_1_$__cuda_sm10x_tcgen05_guardrail_trap_phase_invalid_during_alloc,($__internal_2_$__cuda_sm10x_tcgen05_guardrail_trap_unallocated_columns_being_dealloced - $__internal_1_$__cuda_sm10x_tcgen05_guardrail_trap_phase_invalid_during_alloc)
$__internal_1_$__cuda_sm10x_tcgen05_guardrail_trap_phase_invalid_during_alloc:
[----:B------:R-:W-:Y:S05]  /*32a0*/  BPT.TRAP 0x1 ;  /* 0x000000040000795c */ /* 0x000fea0000300000 */
[----:B------:R-:W-:-:S04]  /*32b0*/  IMAD.MOV.U32 R3, RZ, RZ, 0x0 ;  /* 0x00000000ff037424 */ /* 0x000fc800078e00ff */
[----:B------:R-:W-:Y:S05]  /*32c0*/  RET.REL.NODEC R2 `(gluon_tcgen05) ;  /* 0xffffffcc024c7950 */ /* 0x000fea0003c3ffff */
        .weak           $__internal_2_$__cuda_sm10x_tcgen05_guardrail_trap_unallocated_columns_being_dealloced
        .type           $__internal_2_$__cuda_sm10x_tcgen05_guardrail_trap_unallocated_columns_being_dealloced,@function
        .size           $__internal_2_$__cuda_sm10x_tcgen05_guardrail_trap_unallocated_columns_being_dealloced,(.L_x_85 - $__internal_2_$__cuda_sm10x_tcgen05_guardrail_trap_unallocated_columns_being_dealloced)
$__internal_2_$__cuda_sm10x_tcgen05_guardrail_trap_unallocated_columns_being_dealloced:
[----:B------:R-:W-:Y:S05]  /*32d0*/  BPT.TRAP 0x1 ;  /* 0x000000040000795c */ /* 0x000fea0000300000 */
[----:B------:R-:W-:-:S04]  /*32e0*/  IMAD.MOV.U32 R3, RZ, RZ, 0x0 ;  /* 0x00000000ff037424 */ /* 0x000fc800078e00ff */
[----:B------:R-:W-:Y:S05]  /*32f0*/  RET.REL.NODEC R2 `(gluon_tcgen05) ;  /* 0xffffffcc02407950 */ /* 0x000fea0003c3ffff */
.L_x_82:
[----:B------:R-:W-:-:S00]  /*3300*/  BRA `(.L_x_82) ;  /* 0xfffffffc00fc7947 */ /* 0x000fc0000383ffff */
[----:B------:R-:W-:-:S00]  /*3310*/  NOP ;  /* 0x0000000000007918 */ /* 0x000fc00000000000 */
        /* <DEDUP_REMOVED lines=14> */
.L_x_85:


//--------------------- .nv.shared.gluon_tcgen05  --------------------------
	.section	.nv.shared.gluon_tcgen05,"aw",@nobits
	.sectionflags	@""
	.align	16
	.zero		1024


//--------------------- .nv.shared.reserved.0     --------------------------
	.section	.nv.shared.reserved.0,"aw",@nobits
	.align	8
	.weak		__nv_reservedSMEM_offset_0_alias
	.size		__nv_reservedSMEM_offset_0_alias, 0, 64
	.other		__nv_reservedSMEM_offset_0_alias,@"STO_CUDA_RESERVED_SHARED STV_DEFAULT"
__nv_reservedSMEM_offset_0_alias:
	.zero		0
.nv.shared.reserved.0:
	.zero		64
	.weak		__nv_reservedSMEM_allocation_phase
	.type		__nv_reservedSMEM_allocation_phase,@object
	.size		__nv_reservedSMEM_allocation_phase,(.L_0 - __nv_reservedSMEM_allocation_phase)
__nv_reservedSMEM_allocation_phase:
	.zero		1
.L_0:
	.zero		7
	.weak		__nv_reservedSMEM_devtool_atexit_pc
	.type		__nv_reservedSMEM_devtool_atexit_pc,@object
	.size		__nv_reservedSMEM_devtool_atexit_pc,(__nv_reservedSMEM_allocation_mask - __nv_reservedSMEM_devtool_atexit_pc)
__nv_reservedSMEM_devtool_atexit_pc:
	.zero		8
	.weak		__nv_reservedSMEM_allocation_mask
	.type		__nv_reservedSMEM_allocation_mask,@object
	.size		__nv_reservedSMEM_allocation_mask,(.L_2 - __nv_reservedSMEM_allocation_mask)
__nv_reservedSMEM_allocation_mask:
	.zero		4
.L_2:


//--------------------- .nv.constant0.gluon_tcgen05 --------------------------
	.section	.nv.constant0.gluon_tcgen05,"a",@progbits
	.sectionflags	@""
	.align	4
.nv.constant0.gluon_tcgen05:
	.zero		976


//--------------------- SYMBOLS --------------------------

	.type		.nv.reservedSmem.offset0,@object
	.size		.nv.reservedSmem.offset0,0x4
	.type		.nv.reservedSmem.cap,@object
	.size		.nv.reservedSmem.cap,0x4
